//
// Generated by NVIDIA NVVM Compiler
//
// Compiler Build ID: CL-36424714
// Cuda compilation tools, release 13.0, V13.0.88
// Based on NVVM 20.0.0
//

.version 9.0
.target sm_100
.address_size 64

	// .globl	_Z10fill_imageP6SphereiP4Vec3IfEii

.visible .entry _Z10fill_imageP6SphereiP4Vec3IfEii(
	.param .u64 .ptr .align 1 _Z10fill_imageP6SphereiP4Vec3IfEii_param_0,
	.param .u32 _Z10fill_imageP6SphereiP4Vec3IfEii_param_1,
	.param .u64 .ptr .align 1 _Z10fill_imageP6SphereiP4Vec3IfEii_param_2,
	.param .u32 _Z10fill_imageP6SphereiP4Vec3IfEii_param_3,
	.param .u32 _Z10fill_imageP6SphereiP4Vec3IfEii_param_4
)
{
	.reg .pred 	%p<49>;
	.reg .b32 	%r<39>;
	.reg .b32 	%f<284>;
	.reg .b64 	%rd<81>;
	.reg .b64 	%fd<17>;

	ld.param.u64 	%rd43, [_Z10fill_imageP6SphereiP4Vec3IfEii_param_0];
	ld.param.u32 	%r18, [_Z10fill_imageP6SphereiP4Vec3IfEii_param_1];
	ld.param.u64 	%rd44, [_Z10fill_imageP6SphereiP4Vec3IfEii_param_2];
	ld.param.u32 	%r19, [_Z10fill_imageP6SphereiP4Vec3IfEii_param_3];
	ld.param.u32 	%r20, [_Z10fill_imageP6SphereiP4Vec3IfEii_param_4];
	cvta.to.global.u64 	%rd1, %rd44;
	cvta.to.global.u64 	%rd2, %rd43;
	mov.u32 	%r21, %ctaid.x;
	mov.u32 	%r22, %ntid.x;
	mov.u32 	%r23, %tid.x;
	mad.lo.s32 	%r33, %r21, %r22, %r23;
	mov.u32 	%r24, %nctaid.x;
	mul.lo.s32 	%r2, %r22, %r24;
	mul.lo.s32 	%r3, %r20, %r19;
	setp.ge.s32 	%p1, %r33, %r3;
	@%p1 bra 	$L__BB0_56;
	cvt.rn.f32.s32 	%f1, %r20;
	rcp.rn.f32 	%f2, %f1;
	setp.gt.s32 	%p2, %r18, 0;
	@%p2 bra 	$L__BB0_2;
	bra.uni 	$L__BB0_55;
$L__BB0_2:
	cvt.rn.f32.s32 	%f121, %r19;
	and.b32  	%r4, %r18, 3;
	cvt.f64.f32 	%fd1, %f2;
	div.rn.f32 	%f122, %f121, %f1;
	cvt.f64.f32 	%fd2, %f122;
	rcp.rn.f32 	%f123, %f121;
	cvt.f64.f32 	%fd3, %f123;
$L__BB0_3:
	div.s32 	%r26, %r33, %r19;
	mul.lo.s32 	%r27, %r26, %r19;
	sub.s32 	%r28, %r33, %r27;
	cvt.rn.f64.s32 	%fd4, %r28;
	add.f64 	%fd5, %fd4, 0d3FE0000000000000;
	mul.f64 	%fd6, %fd5, %fd3;
	fma.rn.f64 	%fd7, %fd6, 0d4000000000000000, 0dBFF0000000000000;
	mul.f64 	%fd8, %fd7, 0d3FD1261460000000;
	mul.f64 	%fd9, %fd8, %fd2;
	cvt.rn.f32.f64 	%f283, %fd9;
	cvt.rn.f64.s32 	%fd10, %r26;
	add.f64 	%fd11, %fd10, 0d3FE0000000000000;
	mul.f64 	%fd12, %fd11, %fd1;
	fma.rn.f64 	%fd13, %fd11, %fd1, %fd12;
	mov.f64 	%fd14, 0d3FF0000000000000;
	sub.f64 	%fd15, %fd14, %fd13;
	mul.f64 	%fd16, %fd15, 0d3FD1261460000000;
	cvt.rn.f32.f64 	%f282, %fd16;
	mul.f32 	%f125, %f283, %f283;
	fma.rn.f32 	%f126, %f282, %f282, %f125;
	add.f32 	%f5, %f126, 0f3F800000;
	setp.leu.f32 	%p4, %f5, 0f00000000;
	mov.f32 	%f281, 0fBF800000;
	@%p4 bra 	$L__BB0_5;
	sqrt.rn.f32 	%f127, %f5;
	rcp.rn.f32 	%f128, %f127;
	mul.f32 	%f283, %f128, %f283;
	mul.f32 	%f282, %f128, %f282;
	neg.f32 	%f281, %f128;
$L__BB0_5:
	setp.lt.u32 	%p5, %r18, 4;
	mov.f32 	%f257, 0f7F800000;
	mov.b64 	%rd66, 0;
	mov.b32 	%r35, 0;
	mov.u64 	%rd65, %rd66;
	@%p5 bra 	$L__BB0_24;
	and.b32  	%r35, %r18, 2147483644;
	neg.s32 	%r34, %r35;
	add.s64 	%rd59, %rd2, 172;
	mov.f32 	%f257, 0f7F800000;
	mov.b64 	%rd66, 0;
	mov.u64 	%rd60, %rd43;
$L__BB0_7:
	add.s64 	%rd7, %rd59, -172;
	ld.global.f32 	%f10, [%rd59+-172];
	ld.global.f32 	%f11, [%rd59+-168];
	ld.global.f32 	%f12, [%rd59+-164];
	mul.f32 	%f132, %f282, %f11;
	fma.rn.f32 	%f133, %f283, %f10, %f132;
	fma.rn.f32 	%f13, %f281, %f12, %f133;
	setp.lt.f32 	%p6, %f13, 0f00000000;
	@%p6 bra 	$L__BB0_11;
	mul.f32 	%f134, %f11, %f11;
	fma.rn.f32 	%f135, %f10, %f10, %f134;
	fma.rn.f32 	%f136, %f12, %f12, %f135;
	mul.f32 	%f137, %f13, %f13;
	sub.f32 	%f14, %f136, %f137;
	ld.global.f32 	%f15, [%rd59+-156];
	setp.gt.f32 	%p7, %f14, %f15;
	@%p7 bra 	$L__BB0_11;
	sub.f32 	%f138, %f15, %f14;
	sqrt.rn.f32 	%f139, %f138;
	sub.f32 	%f140, %f13, %f139;
	add.f32 	%f141, %f13, %f139;
	setp.lt.f32 	%p8, %f140, 0f00000000;
	selp.f32 	%f16, %f141, %f140, %p8;
	setp.geu.f32 	%p9, %f16, %f257;
	@%p9 bra 	$L__BB0_11;
	mov.f32 	%f257, %f16;
	mov.u64 	%rd65, %rd7;
	mov.u64 	%rd66, %rd60;
$L__BB0_11:
	add.s64 	%rd10, %rd59, -120;
	ld.global.f32 	%f18, [%rd59+-120];
	ld.global.f32 	%f19, [%rd59+-116];
	ld.global.f32 	%f20, [%rd59+-112];
	mul.f32 	%f142, %f282, %f19;
	fma.rn.f32 	%f143, %f283, %f18, %f142;
	fma.rn.f32 	%f21, %f281, %f20, %f143;
	setp.lt.f32 	%p10, %f21, 0f00000000;
	@%p10 bra 	$L__BB0_15;
	mul.f32 	%f144, %f19, %f19;
	fma.rn.f32 	%f145, %f18, %f18, %f144;
	fma.rn.f32 	%f146, %f20, %f20, %f145;
	mul.f32 	%f147, %f21, %f21;
	sub.f32 	%f22, %f146, %f147;
	ld.global.f32 	%f23, [%rd59+-104];
	setp.gt.f32 	%p11, %f22, %f23;
	@%p11 bra 	$L__BB0_15;
	sub.f32 	%f148, %f23, %f22;
	sqrt.rn.f32 	%f149, %f148;
	sub.f32 	%f150, %f21, %f149;
	add.f32 	%f151, %f21, %f149;
	setp.lt.f32 	%p12, %f150, 0f00000000;
	selp.f32 	%f24, %f151, %f150, %p12;
	setp.geu.f32 	%p13, %f24, %f257;
	@%p13 bra 	$L__BB0_15;
	add.s64 	%rd66, %rd60, 52;
	mov.f32 	%f257, %f24;
	mov.u64 	%rd65, %rd10;
$L__BB0_15:
	add.s64 	%rd14, %rd59, -68;
	ld.global.f32 	%f26, [%rd59+-68];
	ld.global.f32 	%f27, [%rd59+-64];
	ld.global.f32 	%f28, [%rd59+-60];
	mul.f32 	%f152, %f282, %f27;
	fma.rn.f32 	%f153, %f283, %f26, %f152;
	fma.rn.f32 	%f29, %f281, %f28, %f153;
	setp.lt.f32 	%p14, %f29, 0f00000000;
	@%p14 bra 	$L__BB0_19;
	mul.f32 	%f154, %f27, %f27;
	fma.rn.f32 	%f155, %f26, %f26, %f154;
	fma.rn.f32 	%f156, %f28, %f28, %f155;
	mul.f32 	%f157, %f29, %f29;
	sub.f32 	%f30, %f156, %f157;
	ld.global.f32 	%f31, [%rd59+-52];
	setp.gt.f32 	%p15, %f30, %f31;
	@%p15 bra 	$L__BB0_19;
	sub.f32 	%f158, %f31, %f30;
	sqrt.rn.f32 	%f159, %f158;
	sub.f32 	%f160, %f29, %f159;
	add.f32 	%f161, %f29, %f159;
	setp.lt.f32 	%p16, %f160, 0f00000000;
	selp.f32 	%f32, %f161, %f160, %p16;
	setp.geu.f32 	%p17, %f32, %f257;
	@%p17 bra 	$L__BB0_19;
	add.s64 	%rd66, %rd60, 104;
	mov.f32 	%f257, %f32;
	mov.u64 	%rd65, %rd14;
$L__BB0_19:
	add.s64 	%rd18, %rd59, -16;
	ld.global.f32 	%f34, [%rd59+-16];
	ld.global.f32 	%f35, [%rd59+-12];
	ld.global.f32 	%f36, [%rd59+-8];
	mul.f32 	%f162, %f282, %f35;
	fma.rn.f32 	%f163, %f283, %f34, %f162;
	fma.rn.f32 	%f37, %f281, %f36, %f163;
	setp.lt.f32 	%p18, %f37, 0f00000000;
	@%p18 bra 	$L__BB0_23;
	mul.f32 	%f164, %f35, %f35;
	fma.rn.f32 	%f165, %f34, %f34, %f164;
	fma.rn.f32 	%f166, %f36, %f36, %f165;
	mul.f32 	%f167, %f37, %f37;
	sub.f32 	%f38, %f166, %f167;
	ld.global.f32 	%f39, [%rd59];
	setp.gt.f32 	%p19, %f38, %f39;
	@%p19 bra 	$L__BB0_23;
	sub.f32 	%f168, %f39, %f38;
	sqrt.rn.f32 	%f169, %f168;
	sub.f32 	%f170, %f37, %f169;
	add.f32 	%f171, %f37, %f169;
	setp.lt.f32 	%p20, %f170, 0f00000000;
	selp.f32 	%f40, %f171, %f170, %p20;
	setp.geu.f32 	%p21, %f40, %f257;
	@%p21 bra 	$L__BB0_23;
	add.s64 	%rd66, %rd60, 156;
	mov.f32 	%f257, %f40;
	mov.u64 	%rd65, %rd18;
$L__BB0_23:
	add.s32 	%r34, %r34, 4;
	add.s64 	%rd60, %rd60, 208;
	add.s64 	%rd59, %rd59, 208;
	setp.ne.s32 	%p22, %r34, 0;
	@%p22 bra 	$L__BB0_7;
$L__BB0_24:
	setp.eq.s32 	%p23, %r4, 0;
	@%p23 bra 	$L__BB0_39;
	mul.wide.u32 	%rd53, %r35, 52;
	add.s64 	%rd28, %rd2, %rd53;
	ld.global.f32 	%f44, [%rd28];
	ld.global.f32 	%f45, [%rd28+4];
	ld.global.f32 	%f46, [%rd28+8];
	mul.f32 	%f172, %f282, %f45;
	fma.rn.f32 	%f173, %f283, %f44, %f172;
	fma.rn.f32 	%f47, %f281, %f46, %f173;
	setp.lt.f32 	%p24, %f47, 0f00000000;
	add.s64 	%rd29, %rd43, %rd53;
	@%p24 bra 	$L__BB0_29;
	mul.f32 	%f174, %f45, %f45;
	fma.rn.f32 	%f175, %f44, %f44, %f174;
	fma.rn.f32 	%f176, %f46, %f46, %f175;
	mul.f32 	%f177, %f47, %f47;
	sub.f32 	%f48, %f176, %f177;
	ld.global.f32 	%f49, [%rd28+16];
	setp.gt.f32 	%p25, %f48, %f49;
	@%p25 bra 	$L__BB0_29;
	sub.f32 	%f178, %f49, %f48;
	sqrt.rn.f32 	%f179, %f178;
	sub.f32 	%f180, %f47, %f179;
	add.f32 	%f181, %f47, %f179;
	setp.lt.f32 	%p26, %f180, 0f00000000;
	selp.f32 	%f50, %f181, %f180, %p26;
	setp.geu.f32 	%p27, %f50, %f257;
	@%p27 bra 	$L__BB0_29;
	mov.f32 	%f257, %f50;
	mov.u64 	%rd65, %rd28;
	mov.u64 	%rd66, %rd29;
$L__BB0_29:
	setp.eq.s32 	%p28, %r4, 1;
	@%p28 bra 	$L__BB0_39;
	add.s64 	%rd32, %rd28, 52;
	ld.global.f32 	%f52, [%rd28+52];
	ld.global.f32 	%f53, [%rd28+56];
	ld.global.f32 	%f54, [%rd28+60];
	mul.f32 	%f182, %f282, %f53;
	fma.rn.f32 	%f183, %f283, %f52, %f182;
	fma.rn.f32 	%f55, %f281, %f54, %f183;
	setp.lt.f32 	%p29, %f55, 0f00000000;
	@%p29 bra 	$L__BB0_34;
	mul.f32 	%f184, %f53, %f53;
	fma.rn.f32 	%f185, %f52, %f52, %f184;
	fma.rn.f32 	%f186, %f54, %f54, %f185;
	mul.f32 	%f187, %f55, %f55;
	sub.f32 	%f56, %f186, %f187;
	ld.global.f32 	%f57, [%rd28+68];
	setp.gt.f32 	%p30, %f56, %f57;
	@%p30 bra 	$L__BB0_34;
	sub.f32 	%f188, %f57, %f56;
	sqrt.rn.f32 	%f189, %f188;
	sub.f32 	%f190, %f55, %f189;
	add.f32 	%f191, %f55, %f189;
	setp.lt.f32 	%p31, %f190, 0f00000000;
	selp.f32 	%f58, %f191, %f190, %p31;
	setp.geu.f32 	%p32, %f58, %f257;
	@%p32 bra 	$L__BB0_34;
	add.s64 	%rd66, %rd29, 52;
	mov.f32 	%f257, %f58;
	mov.u64 	%rd65, %rd32;
$L__BB0_34:
	setp.eq.s32 	%p33, %r4, 2;
	@%p33 bra 	$L__BB0_39;
	add.s64 	%rd36, %rd28, 104;
	ld.global.f32 	%f60, [%rd28+104];
	ld.global.f32 	%f61, [%rd28+108];
	ld.global.f32 	%f62, [%rd28+112];
	mul.f32 	%f192, %f282, %f61;
	fma.rn.f32 	%f193, %f283, %f60, %f192;
	fma.rn.f32 	%f63, %f281, %f62, %f193;
	setp.lt.f32 	%p34, %f63, 0f00000000;
	@%p34 bra 	$L__BB0_39;
	mul.f32 	%f194, %f61, %f61;
	fma.rn.f32 	%f195, %f60, %f60, %f194;
	fma.rn.f32 	%f196, %f62, %f62, %f195;
	mul.f32 	%f197, %f63, %f63;
	sub.f32 	%f64, %f196, %f197;
	ld.global.f32 	%f65, [%rd28+120];
	setp.gt.f32 	%p35, %f64, %f65;
	@%p35 bra 	$L__BB0_39;
	sub.f32 	%f198, %f65, %f64;
	sqrt.rn.f32 	%f199, %f198;
	sub.f32 	%f200, %f63, %f199;
	add.f32 	%f201, %f63, %f199;
	setp.lt.f32 	%p36, %f200, 0f00000000;
	selp.f32 	%f66, %f201, %f200, %p36;
	setp.geu.f32 	%p37, %f66, %f257;
	@%p37 bra 	$L__BB0_39;
	add.s64 	%rd66, %rd29, 104;
	mov.f32 	%f257, %f66;
	mov.u64 	%rd65, %rd36;
$L__BB0_39:
	setp.eq.s64 	%p38, %rd66, 0;
	mov.f32 	%f278, 0f40000000;
	mov.f32 	%f279, %f278;
	mov.f32 	%f280, %f278;
	@%p38 bra 	$L__BB0_54;
	fma.rn.f32 	%f68, %f283, %f257, 0f00000000;
	fma.rn.f32 	%f69, %f282, %f257, 0f00000000;
	fma.rn.f32 	%f70, %f281, %f257, 0f00000000;
	ld.global.f32 	%f203, [%rd65];
	sub.f32 	%f265, %f68, %f203;
	ld.global.f32 	%f204, [%rd65+4];
	sub.f32 	%f266, %f69, %f204;
	ld.global.f32 	%f205, [%rd65+8];
	sub.f32 	%f267, %f70, %f205;
	mul.f32 	%f206, %f266, %f266;
	fma.rn.f32 	%f207, %f265, %f265, %f206;
	fma.rn.f32 	%f74, %f267, %f267, %f207;
	setp.leu.f32 	%p39, %f74, 0f00000000;
	@%p39 bra 	$L__BB0_42;
	sqrt.rn.f32 	%f208, %f74;
	rcp.rn.f32 	%f209, %f208;
	mul.f32 	%f265, %f265, %f209;
	mul.f32 	%f266, %f266, %f209;
	mul.f32 	%f267, %f267, %f209;
$L__BB0_42:
	mul.f32 	%f211, %f282, %f266;
	fma.rn.f32 	%f212, %f283, %f265, %f211;
	fma.rn.f32 	%f213, %f281, %f267, %f212;
	setp.gt.f32 	%p40, %f213, 0f00000000;
	neg.f32 	%f214, %f265;
	neg.f32 	%f215, %f266;
	neg.f32 	%f216, %f267;
	selp.f32 	%f81, %f214, %f265, %p40;
	selp.f32 	%f82, %f215, %f266, %p40;
	selp.f32 	%f83, %f216, %f267, %p40;
	fma.rn.f32 	%f84, %f81, 0f38D1B717, %f68;
	fma.rn.f32 	%f85, %f82, 0f38D1B717, %f69;
	fma.rn.f32 	%f86, %f83, 0f38D1B717, %f70;
	mov.f32 	%f277, 0f00000000;
	mov.b32 	%r36, 0;
	mov.f32 	%f276, %f277;
	mov.f32 	%f275, %f277;
$L__BB0_43:
	mul.wide.u32 	%rd54, %r36, 52;
	add.s64 	%rd55, %rd2, %rd54;
	add.s64 	%rd40, %rd55, 32;
	ld.global.f32 	%f90, [%rd55+32];
	setp.leu.f32 	%p41, %f90, 0f00000000;
	@%p41 bra 	$L__BB0_52;
	ld.global.f32 	%f217, [%rd40+-32];
	sub.f32 	%f273, %f217, %f68;
	ld.global.f32 	%f218, [%rd40+-28];
	sub.f32 	%f272, %f218, %f69;
	ld.global.f32 	%f219, [%rd40+-24];
	sub.f32 	%f271, %f219, %f70;
	mul.f32 	%f220, %f272, %f272;
	fma.rn.f32 	%f221, %f273, %f273, %f220;
	fma.rn.f32 	%f94, %f271, %f271, %f221;
	setp.leu.f32 	%p42, %f94, 0f00000000;
	@%p42 bra 	$L__BB0_46;
	sqrt.rn.f32 	%f222, %f94;
	rcp.rn.f32 	%f223, %f222;
	mul.f32 	%f273, %f273, %f223;
	mul.f32 	%f272, %f272, %f223;
	mul.f32 	%f271, %f271, %f223;
$L__BB0_46:
	mov.b32 	%r37, 0;
$L__BB0_47:
	setp.eq.s32 	%p43, %r36, %r37;
	@%p43 bra 	$L__BB0_50;
	mul.wide.u32 	%rd56, %r37, 52;
	add.s64 	%rd41, %rd2, %rd56;
	ld.global.f32 	%f224, [%rd41];
	sub.f32 	%f101, %f224, %f84;
	ld.global.f32 	%f225, [%rd41+4];
	sub.f32 	%f102, %f225, %f85;
	ld.global.f32 	%f226, [%rd41+8];
	sub.f32 	%f103, %f226, %f86;
	mul.f32 	%f227, %f272, %f102;
	fma.rn.f32 	%f228, %f273, %f101, %f227;
	fma.rn.f32 	%f104, %f271, %f103, %f228;
	setp.lt.f32 	%p44, %f104, 0f00000000;
	@%p44 bra 	$L__BB0_50;
	mul.f32 	%f230, %f102, %f102;
	fma.rn.f32 	%f231, %f101, %f101, %f230;
	fma.rn.f32 	%f232, %f103, %f103, %f231;
	mul.f32 	%f233, %f104, %f104;
	sub.f32 	%f234, %f232, %f233;
	ld.global.f32 	%f235, [%rd41+16];
	setp.leu.f32 	%p45, %f234, %f235;
	mov.f32 	%f274, 0f00000000;
	@%p45 bra 	$L__BB0_51;
$L__BB0_50:
	add.s32 	%r37, %r37, 1;
	setp.ne.s32 	%p46, %r37, %r18;
	mov.f32 	%f274, 0f3F800000;
	@%p46 bra 	$L__BB0_47;
$L__BB0_51:
	ld.global.f32 	%f237, [%rd65+20];
	mul.f32 	%f238, %f274, %f237;
	ld.global.f32 	%f239, [%rd65+24];
	mul.f32 	%f240, %f274, %f239;
	ld.global.f32 	%f241, [%rd65+28];
	mul.f32 	%f242, %f274, %f241;
	mul.f32 	%f243, %f81, %f273;
	fma.rn.f32 	%f244, %f82, %f272, %f243;
	fma.rn.f32 	%f245, %f83, %f271, %f244;
	max.f32 	%f246, %f245, 0f00000000;
	mul.f32 	%f247, %f246, %f238;
	mul.f32 	%f248, %f246, %f240;
	mul.f32 	%f249, %f246, %f242;
	ld.global.f32 	%f250, [%rd40+4];
	ld.global.f32 	%f251, [%rd40+8];
	fma.rn.f32 	%f275, %f247, %f90, %f275;
	fma.rn.f32 	%f276, %f248, %f250, %f276;
	fma.rn.f32 	%f277, %f249, %f251, %f277;
$L__BB0_52:
	add.s32 	%r36, %r36, 1;
	setp.eq.s32 	%p47, %r36, %r18;
	@%p47 bra 	$L__BB0_53;
	bra.uni 	$L__BB0_43;
$L__BB0_53:
	ld.global.f32 	%f252, [%rd65+32];
	add.f32 	%f278, %f275, %f252;
	ld.global.f32 	%f253, [%rd65+36];
	add.f32 	%f279, %f276, %f253;
	ld.global.f32 	%f254, [%rd65+40];
	add.f32 	%f280, %f277, %f254;
$L__BB0_54:
	mul.wide.s32 	%rd57, %r33, 12;
	add.s64 	%rd58, %rd1, %rd57;
	st.global.f32 	[%rd58], %f278;
	st.global.f32 	[%rd58+4], %f279;
	st.global.f32 	[%rd58+8], %f280;
	add.s32 	%r33, %r33, %r2;
	setp.lt.s32 	%p48, %r33, %r3;
	@%p48 bra 	$L__BB0_3;
	bra.uni 	$L__BB0_56;
$L__BB0_55:
	mul.wide.s32 	%rd45, %r33, 12;
	add.s64 	%rd46, %rd1, %rd45;
	mov.b32 	%r25, 1073741824;
	st.global.u32 	[%rd46], %r25;
	st.global.u32 	[%rd46+4], %r25;
	st.global.u32 	[%rd46+8], %r25;
	add.s32 	%r33, %r33, %r2;
	setp.lt.s32 	%p3, %r33, %r3;
	@%p3 bra 	$L__BB0_55;
$L__BB0_56:
	ret;

}


// ===== COMPILED SASS (sm_100) =====

	.target	sm_100

	.elftype	@"ET_EXEC"


//--------------------- .note.nv.tkinfo           --------------------------
	.section	.note.nv.tkinfo,"",@"SHT_NOTE"
	.sectionflags	@"SHF_NOTE_NV_TKINFO"
	.tkinfo
        /*0018*/ 	.word	0x00000002
        /*0030*/ 	.string	""
        /*0030*/ 	.string	"ptxas"
        /*0030*/ 	.string	"Cuda compilation tools, release 13.0, V13.0.88"
        /*0030*/ 	.string	"Build cuda_13.0.r13.0/compiler.36424714_0"
        /*0030*/ 	.string	"-arch sm_100 -m 64 "



//--------------------- .note.nv.cuinfo           --------------------------
	.section	.note.nv.cuinfo,"",@"SHT_NOTE"
	.sectionflags	@"SHF_NOTE_NV_CUINFO"
        /*0018*/ 	.short	0x0002
        /*001a*/ 	.short	0x0064
        /*001c*/ 	.short	0x0082
	.zero		2


//--------------------- .nv.info                  --------------------------
	.section	.nv.info,"",@"SHT_CUDA_INFO"
	.align	4


	//----- nvinfo : EIATTR_REGCOUNT
	.align		4
        /*0000*/ 	.byte	0x04, 0x2f
        /*0002*/ 	.short	(.L_1 - .L_0)
	.align		4
.L_0:
        /*0004*/ 	.word	index@(_Z10fill_imageP6SphereiP4Vec3IfEii)
        /*0008*/ 	.word	0x00000028


	//----- nvinfo : EIATTR_FRAME_SIZE
	.align		4
.L_1:
        /*000c*/ 	.byte	0x04, 0x11
        /*000e*/ 	.short	(.L_3 - .L_2)
	.align		4
.L_2:
        /*0010*/ 	.word	index@($__internal_2_$__cuda_sm3x_div_rn_noftz_f32_slowpath)
        /*0014*/ 	.word	0x00000000


	//----- nvinfo : EIATTR_FRAME_SIZE
	.align		4
.L_3:
        /*0018*/ 	.byte	0x04, 0x11
        /*001a*/ 	.short	(.L_5 - .L_4)
	.align		4
.L_4:
        /*001c*/ 	.word	index@($__internal_1_$__cuda_sm20_sqrt_rn_f32_slowpath)
        /*0020*/ 	.word	0x00000000


	//----- nvinfo : EIATTR_FRAME_SIZE
	.align		4
.L_5:
        /*0024*/ 	.byte	0x04, 0x11
        /*0026*/ 	.short	(.L_7 - .L_6)
	.align		4
.L_6:
        /*0028*/ 	.word	index@($__internal_0_$__cuda_sm20_rcp_rn_f32_slowpath)
        /*002c*/ 	.word	0x00000000


	//----- nvinfo : EIATTR_FRAME_SIZE
	.align		4
.L_7:
        /*0030*/ 	.byte	0x04, 0x11
        /*0032*/ 	.short	(.L_9 - .L_8)
	.align		4
.L_8:
        /*0034*/ 	.word	index@(_Z10fill_imageP6SphereiP4Vec3IfEii)
        /*0038*/ 	.word	0x00000000


	//----- nvinfo : EIATTR_MIN_STACK_SIZE
	.align		4
.L_9:
        /*003c*/ 	.byte	0x04, 0x12
        /*003e*/ 	.short	(.L_11 - .L_10)
	.align		4
.L_10:
        /*0040*/ 	.word	index@(_Z10fill_imageP6SphereiP4Vec3IfEii)
        /*0044*/ 	.word	0x00000000
.L_11:


//--------------------- .nv.compat                --------------------------
	.section	.nv.compat,"",@"SHT_CUDA_COMPAT_INFO"
	.align	4
        /*0000*/ 	.byte	0x02, 0x09, 0x00, 0x00, 0x02, 0x02, 0x01, 0x00, 0x02, 0x05, 0x05, 0x00, 0x03, 0x07, 0x01, 0x01
        /*0010*/ 	.byte	0x02, 0x03, 0x00, 0x00, 0x02, 0x06, 0x01, 0x00, 0x04, 0x0b, 0x08, 0x00, 0x01, 0x00, 0x00, 0x00
        /*0020*/ 	.byte	0x00, 0x00, 0x00, 0x00


//--------------------- .nv.info._Z10fill_imageP6SphereiP4Vec3IfEii --------------------------
	.section	.nv.info._Z10fill_imageP6SphereiP4Vec3IfEii,"",@"SHT_CUDA_INFO"
	.sectionflags	@""
	.align	4


	//----- nvinfo : EIATTR_CUDA_API_VERSION
	.align		4
        /*0000*/ 	.byte	0x04, 0x37
        /*0002*/ 	.short	(.L_13 - .L_12)
.L_12:
        /*0004*/ 	.word	0x00000082


	//----- nvinfo : EIATTR_KPARAM_INFO
	.align		4
.L_13:
        /*0008*/ 	.byte	0x04, 0x17
        /*000a*/ 	.short	(.L_15 - .L_14)
.L_14:
        /*000c*/ 	.word	0x00000000
        /*0010*/ 	.short	0x0004
        /*0012*/ 	.short	0x001c
        /*0014*/ 	.byte	0x00, 0xf0, 0x11, 0x00


	//----- nvinfo : EIATTR_KPARAM_INFO
	.align		4
.L_15:
        /*0018*/ 	.byte	0x04, 0x17
        /*001a*/ 	.short	(.L_17 - .L_16)
.L_16:
        /*001c*/ 	.word	0x00000000
        /*0020*/ 	.short	0x0003
        /*0022*/ 	.short	0x0018
        /*0024*/ 	.byte	0x00, 0xf0, 0x11, 0x00


	//----- nvinfo : EIATTR_KPARAM_INFO
	.align		4
.L_17:
        /*0028*/ 	.byte	0x04, 0x17
        /*002a*/ 	.short	(.L_19 - .L_18)
.L_18:
        /*002c*/ 	.word	0x00000000
        /*0030*/ 	.short	0x0002
        /*0032*/ 	.short	0x0010
        /*0034*/ 	.byte	0x00, 0xf5, 0x21, 0x00


	//----- nvinfo : EIATTR_KPARAM_INFO
	.align		4
.L_19:
        /*0038*/ 	.byte	0x04, 0x17
        /*003a*/ 	.short	(.L_21 - .L_20)
.L_20:
        /*003c*/ 	.word	0x00000000
        /*0040*/ 	.short	0x0001
        /*0042*/ 	.short	0x0008
        /*0044*/ 	.byte	0x00, 0xf0, 0x11, 0x00


	//----- nvinfo : EIATTR_KPARAM_INFO
	.align		4
.L_21:
        /*0048*/ 	.byte	0x04, 0x17
        /*004a*/ 	.short	(.L_23 - .L_22)
.L_22:
        /*004c*/ 	.word	0x00000000
        /*0050*/ 	.short	0x0000
        /*0052*/ 	.short	0x0000
        /*0054*/ 	.byte	0x00, 0xf5, 0x21, 0x00


	//----- nvinfo : EIATTR_SPARSE_MMA_MASK
	.align		4
.L_23:
        /*0058*/ 	.byte	0x03, 0x50
        /*005a*/ 	.short	0x0000


	//----- nvinfo : EIATTR_MAXREG_COUNT
	.align		4
        /*005c*/ 	.byte	0x03, 0x1b
        /*005e*/ 	.short	0x00ff


	//----- nvinfo : EIATTR_MERCURY_ISA_VERSION
	.align		4
        /*0060*/ 	.byte	0x03, 0x5f
        /*0062*/ 	.short	0x0101


	//----- nvinfo : EIATTR_VRC_CTA_INIT_COUNT
	.align		4
        /*0064*/ 	.byte	0x02, 0x4a
	.zero		1
	.zero		1


	//----- nvinfo : EIATTR_EXIT_INSTR_OFFSETS
	.align		4
        /*0068*/ 	.byte	0x04, 0x1c
        /*006a*/ 	.short	(.L_25 - .L_24)


	//   ....[0]....
.L_24:
        /*006c*/ 	.word	0x000000a0


	//   ....[1]....
        /*0070*/ 	.word	0x00000240


	//   ....[2]....
        /*0074*/ 	.word	0x000029c0


	//----- nvinfo : EIATTR_CRS_STACK_SIZE
	.align		4
.L_25:
        /*0078*/ 	.byte	0x04, 0x1e
        /*007a*/ 	.short	(.L_27 - .L_26)
.L_26:
        /*007c*/ 	.word	0x00000000


	//----- nvinfo : EIATTR_CBANK_PARAM_SIZE
	.align		4
.L_27:
        /*0080*/ 	.byte	0x03, 0x19
        /*0082*/ 	.short	0x0020


	//----- nvinfo : EIATTR_PARAM_CBANK
	.align		4
        /*0084*/ 	.byte	0x04, 0x0a
        /*0086*/ 	.short	(.L_29 - .L_28)
	.align		4
.L_28:
        /*0088*/ 	.word	index@(.nv.constant0._Z10fill_imageP6SphereiP4Vec3IfEii)
        /*008c*/ 	.short	0x0380
        /*008e*/ 	.short	0x0020


	//----- nvinfo : EIATTR_SW_WAR
	.align		4
.L_29:
        /*0090*/ 	.byte	0x04, 0x36
        /*0092*/ 	.short	(.L_31 - .L_30)
.L_30:
        /*0094*/ 	.word	0x00000008
.L_31:


//--------------------- .nv.callgraph             --------------------------
	.section	.nv.callgraph,"",@"SHT_CUDA_CALLGRAPH"
	.align	4
	.sectionentsize	8
	.align		4
        /*0000*/ 	.word	0x00000000
	.align		4
        /*0004*/ 	.word	0xffffffff
	.align		4
        /*0008*/ 	.word	0x00000000
	.align		4
        /*000c*/ 	.word	0xfffffffe
	.align		4
        /*0010*/ 	.word	0x00000000
	.align		4
        /*0014*/ 	.word	0xfffffffd
	.align		4
        /*0018*/ 	.word	0x00000000
	.align		4
        /*001c*/ 	.word	0xfffffffc


//--------------------- .text._Z10fill_imageP6SphereiP4Vec3IfEii --------------------------
	.section	.text._Z10fill_imageP6SphereiP4Vec3IfEii,"ax",@progbits
	.align	128
        .global         _Z10fill_imageP6SphereiP4Vec3IfEii
        .type           _Z10fill_imageP6SphereiP4Vec3IfEii,@function
        .size           _Z10fill_imageP6SphereiP4Vec3IfEii,(.L_x_94 - _Z10fill_imageP6SphereiP4Vec3IfEii)
        .other          _Z10fill_imageP6SphereiP4Vec3IfEii,@"STO_CUDA_ENTRY STV_DEFAULT"
_Z10fill_imageP6SphereiP4Vec3IfEii:
.text._Z10fill_imageP6SphereiP4Vec3IfEii:
[----:B------:R-:W-:Y:S01]  /*0000*/  LDC R1, c[0x0][0x37c] ;  /* 0x0000df00ff017b82 */ /* 0x000fe20000000800 */
[----:B------:R-:W0:Y:S07]  /*0010*/  S2R R14, SR_TID.X ;  /* 0x00000000000e7919 */ /* 0x000e2e0000002100 */
[----:B------:R-:W0:Y:S01]  /*0020*/  S2UR UR6, SR_CTAID.X ;  /* 0x00000000000679c3 */ /* 0x000e220000002500 */
[----:B------:R-:W1:Y:S07]  /*0030*/  LDCU.64 UR4, c[0x0][0x398] ;  /* 0x00007300ff0477ac */ /* 0x000e6e0008000a00 */
[----:B------:R-:W0:Y:S01]  /*0040*/  LDC R13, c[0x0][0x360] ;  /* 0x0000d800ff0d7b82 */ /* 0x000e220000000800 */
[----:B------:R-:W2:Y:S01]  /*0050*/  LDCU UR7, c[0x0][0x370] ;  /* 0x00006e00ff0777ac */ /* 0x000ea20008000800 */
[----:B-1----:R-:W-:Y:S01]  /*0060*/  UIMAD UR4, UR5, UR4, URZ ;  /* 0x00000004050472a4 */ /* 0x002fe2000f8e02ff */
[----:B0-----:R-:W-:-:S02]  /*0070*/  IMAD R14, R13, UR6, R14 ;  /* 0x000000060d0e7c24 */ /* 0x001fc4000f8e020e */
[----:B--2---:R-:W-:-:S03]  /*0080*/  IMAD R13, R13, UR7, RZ ;  /* 0x000000070d0d7c24 */ /* 0x004fc6000f8e02ff */
[----:B------:R-:W-:-:S13]  /*0090*/  ISETP.GE.AND P0, PT, R14, UR4, PT ;  /* 0x000000040e007c0c */ /* 0x000fda000bf06270 */
[----:B------:R-:W-:Y:S05]  /*00a0*/  @P0 EXIT ;  /* 0x000000000000094d */ /* 0x000fea0003800000 */
[----:B------:R-:W-:-:S04]  /*00b0*/  I2FP.F32.S32 R0, UR5 ;  /* 0x0000000500007c45 */ /* 0x000fc80008201400 */
[----:B------:R-:W-:-:S04]  /*00c0*/  IADD3 R2, PT, PT, R0, 0x1800000, RZ ;  /* 0x0180000000027810 */ /* 0x000fc80007ffe0ff */
[----:B------:R-:W-:-:S04]  /*00d0*/  LOP3.LUT R2, R2, 0x7f800000, RZ, 0xc0, !PT ;  /* 0x7f80000002027812 */ /* 0x000fc800078ec0ff */
[----:B------:R-:W-:-:S13]  /*00e0*/  ISETP.GT.U32.AND P0, PT, R2, 0x1ffffff, PT ;  /* 0x01ffffff0200780c */ /* 0x000fda0003f04070 */
[----:B------:R-:W-:Y:S05]  /*00f0*/  @P0 BRA `(.L_x_0) ;  /* 0x00000000000c0947 */ /* 0x000fea0003800000 */
[----:B------:R-:W-:-:S07]  /*0100*/  MOV R12, 0x120 ;  /* 0x00000120000c7802 */ /* 0x000fce0000000f00 */
[----:B------:R-:W-:Y:S05]  /*0110*/  CALL.REL.NOINC `($__internal_0_$__cuda_sm20_rcp_rn_f32_slowpath) ;  /* 0x00000028002c7944 */ /* 0x000fea0003c00000 */
[----:B------:R-:W-:Y:S05]  /*0120*/  BRA `(.L_x_1) ;  /* 0x0000000000107947 */ /* 0x000fea0003800000 */
.L_x_0:
[----:B------:R-:W0:Y:S02]  /*0130*/  MUFU.RCP R21, R0 ;  /* 0x0000000000157308 */ /* 0x000e240000001000 */
[----:B0-----:R-:W-:-:S04]  /*0140*/  FFMA R2, R0, R21, -1 ;  /* 0xbf80000000027423 */ /* 0x001fc80000000015 */
[----:B------:R-:W-:-:S04]  /*0150*/  FADD.FTZ R2, -R2, -RZ ;  /* 0x800000ff02027221 */ /* 0x000fc80000010100 */
[----:B------:R-:W-:-:S07]  /*0160*/  FFMA R21, R21, R2, R21 ;  /* 0x0000000215157223 */ /* 0x000fce0000000015 */
.L_x_1:
[----:B------:R-:W0:Y:S01]  /*0170*/  LDCU UR5, c[0x0][0x388] ;  /* 0x00007100ff0577ac */ /* 0x000e220008000800 */
[----:B------:R-:W1:Y:S01]  /*0180*/  LDCU.64 UR10, c[0x0][0x358] ;  /* 0x00006b00ff0a77ac */ /* 0x000e620008000a00 */
[----:B0-----:R-:W-:-:S09]  /*0190*/  UISETP.GT.AND UP0, UPT, UR5, URZ, UPT ;  /* 0x000000ff0500728c */ /* 0x001fd2000bf04270 */
[----:B-1----:R-:W-:Y:S05]  /*01a0*/  BRA.U UP0, `(.L_x_2) ;  /* 0x0000000100287547 */ /* 0x002fea000b800000 */
[----:B------:R-:W0:Y:S01]  /*01b0*/  LDC.64 R4, c[0x0][0x390] ;  /* 0x0000e400ff047b82 */ /* 0x000e220000000a00 */
[----:B------:R-:W-:-:S07]  /*01c0*/  HFMA2 R7, -RZ, RZ, 2, 0 ;  /* 0x40000000ff077431 */ /* 0x000fce00000001ff */
.L_x_3:
[----:B01----:R-:W-:-:S04]  /*01d0*/  IMAD.WIDE R2, R14, 0xc, R4 ;  /* 0x0000000c0e027825 */ /* 0x003fc800078e0204 */
[----:B------:R-:W-:Y:S01]  /*01e0*/  IMAD.IADD R14, R13, 0x1, R14 ;  /* 0x000000010d0e7824 */ /* 0x000fe200078e020e */
[----:B------:R1:W-:Y:S04]  /*01f0*/  STG.E desc[UR10][R2.64], R7 ;  /* 0x0000000702007986 */ /* 0x0003e8000c10190a */
[----:B------:R1:W-:Y:S01]  /*0200*/  STG.E desc[UR10][R2.64+0x4], R7 ;  /* 0x0000040702007986 */ /* 0x0003e2000c10190a */
[----:B------:R-:W-:-:S03]  /*0210*/  ISETP.GE.AND P0, PT, R14, UR4, PT ;  /* 0x000000040e007c0c */ /* 0x000fc6000bf06270 */
[----:B------:R1:W-:Y:S10]  /*0220*/  STG.E desc[UR10][R2.64+0x8], R7 ;  /* 0x0000080702007986 */ /* 0x0003f4000c10190a */
[----:B------:R-:W-:Y:S05]  /*0230*/  @!P0 BRA `(.L_x_3) ;  /* 0xfffffffc00e48947 */ /* 0x000fea000383ffff */
[----:B------:R-:W-:Y:S05]  /*0240*/  EXIT ;  /* 0x000000000000794d */ /* 0x000fea0003800000 */
.L_x_2:
[----:B------:R-:W0:Y:S01]  /*0250*/  LDCU UR5, c[0x0][0x398] ;  /* 0x00007300ff0577ac */ /* 0x000e220008000800 */
[----:B------:R-:W1:Y:S08]  /*0260*/  MUFU.RCP R5, R0 ;  /* 0x0000000000057308 */ /* 0x000e700000001000 */
[----:B------:R2:W3:Y:S01]  /*0270*/  F2F.F64.F32 R10, R21 ;  /* 0x00000015000a7310 */ /* 0x0004e20000201800 */
[----:B0-----:R-:W-:Y:S01]  /*0280*/  I2FP.F32.S32 R3, UR5 ;  /* 0x0000000500037c45 */ /* 0x001fe20008201400 */
[----:B-1----:R-:W-:-:S06]  /*0290*/  FFMA R2, -R0, R5, 1 ;  /* 0x3f80000000027423 */ /* 0x002fcc0000000105 */
[----:B------:R-:W0:Y:S01]  /*02a0*/  FCHK P0, R3, R0 ;  /* 0x0000000003007302 */ /* 0x000e220000000000 */
[----:B------:R-:W-:-:S04]  /*02b0*/  FFMA R2, R5, R2, R5 ;  /* 0x0000000205027223 */ /* 0x000fc80000000005 */
[----:B------:R-:W-:-:S04]  /*02c0*/  FFMA R5, R3, R2, RZ ;  /* 0x0000000203057223 */ /* 0x000fc800000000ff */
[----:B------:R-:W-:-:S04]  /*02d0*/  FFMA R4, -R0, R5, R3 ;  /* 0x0000000500047223 */ /* 0x000fc80000000103 */
[----:B------:R-:W-:Y:S01]  /*02e0*/  FFMA R8, R2, R4, R5 ;  /* 0x0000000402087223 */ /* 0x000fe20000000005 */
[----:B0-23--:R-:W-:Y:S06]  /*02f0*/  @!P0 BRA `(.L_x_4) ;  /* 0x00000000000c8947 */ /* 0x00dfec0003800000 */
[----:B------:R-:W-:-:S07]  /*0300*/  MOV R2, 0x320 ;  /* 0x0000032000027802 */ /* 0x000fce0000000f00 */
[----:B------:R-:W-:Y:S05]  /*0310*/  CALL.REL.NOINC `($__internal_2_$__cuda_sm3x_div_rn_noftz_f32_slowpath) ;  /* 0x0000002800d87944 */ /* 0x000fea0003c00000 */
[----:B------:R-:W-:-:S07]  /*0320*/  MOV R8, R6 ;  /* 0x0000000600087202 */ /* 0x000fce0000000f00 */
.L_x_4:
[----:B------:R-:W-:Y:S01]  /*0330*/  VIADD R0, R3, 0x1800000 ;  /* 0x0180000003007836 */ /* 0x000fe20000000000 */
[----:B------:R-:W0:Y:S04]  /*0340*/  F2F.F64.F32 R8, R8 ;  /* 0x0000000800087310 */ /* 0x000e280000201800 */
[----:B------:R-:W-:-:S04]  /*0350*/  LOP3.LUT R0, R0, 0x7f800000, RZ, 0xc0, !PT ;  /* 0x7f80000000007812 */ /* 0x000fc800078ec0ff */
[----:B------:R-:W-:-:S13]  /*0360*/  ISETP.GT.U32.AND P0, PT, R0, 0x1ffffff, PT ;  /* 0x01ffffff0000780c */ /* 0x000fda0003f04070 */
[----:B0-----:R-:W-:Y:S05]  /*0370*/  @P0 BRA `(.L_x_5) ;  /* 0x0000000000100947 */ /* 0x001fea0003800000 */
[----:B------:R-:W-:Y:S02]  /*0380*/  MOV R0, R3 ;  /* 0x0000000300007202 */ /* 0x000fe40000000f00 */
[----:B------:R-:W-:-:S07]  /*0390*/  MOV R12, 0x3b0 ;  /* 0x000003b0000c7802 */ /* 0x000fce0000000f00 */
[----:B------:R-:W-:Y:S05]  /*03a0*/  CALL.REL.NOINC `($__internal_0_$__cuda_sm20_rcp_rn_f32_slowpath) ;  /* 0x0000002400887944 */ /* 0x000fea0003c00000 */
[----:B------:R-:W-:Y:S05]  /*03b0*/  BRA `(.L_x_6) ;  /* 0x0000000000107947 */ /* 0x000fea0003800000 */
.L_x_5:
[----:B------:R-:W0:Y:S02]  /*03c0*/  MUFU.RCP R0, R3 ;  /* 0x0000000300007308 */ /* 0x000e240000001000 */
[----:B0-----:R-:W-:-:S04]  /*03d0*/  FFMA R2, R3, R0, -1 ;  /* 0xbf80000003027423 */ /* 0x001fc80000000000 */
[----:B------:R-:W-:-:S04]  /*03e0*/  FADD.FTZ R21, -R2, -RZ ;  /* 0x800000ff02157221 */ /* 0x000fc80000010100 */
[----:B------:R-:W-:-:S07]  /*03f0*/  FFMA R21, R0, R21, R0 ;  /* 0x0000001500157223 */ /* 0x000fce0000000000 */
.L_x_6:
[----:B------:R-:W0:Y:S01]  /*0400*/  LDCU UR6, c[0x0][0x388] ;  /* 0x00007100ff0677ac */ /* 0x000e220008000800 */
[----:B------:R1:W2:Y:S02]  /*0410*/  F2F.F64.F32 R6, R21 ;  /* 0x0000001500067310 */ /* 0x0002a40000201800 */
[----:B012---:R-:W-:-:S12]  /*0420*/  ULOP3.LUT UR6, UR6, 0x3, URZ, 0xc0, !UPT ;  /* 0x0000000306067892 */ /* 0x007fd8000f8ec0ff */
.L_x_77:
[----:B0-----:R-:W0:Y:S01]  /*0430*/  LDC R17, c[0x0][0x398] ;  /* 0x0000e600ff117b82 */ /* 0x001e220000000800 */
[----:B------:R-:W-:Y:S01]  /*0440*/  IMAD.MOV.U32 R18, RZ, RZ, 0x0 ;  /* 0x00000000ff127424 */ /* 0x000fe200078e00ff */
[----:B------:R-:W-:Y:S01]  /*0450*/  MOV R19, 0x40000000 ;  /* 0x4000000000137802 */ /* 0x000fe20000000f00 */
[----:B------:R-:W-:Y:S01]  /*0460*/  UMOV UR8, 0x60000000 ;  /* 0x6000000000087882 */ /* 0x000fe20000000000 */
[----:B------:R-:W-:Y:S01]  /*0470*/  UMOV UR9, 0x3fd12614 ;  /* 0x3fd1261400097882 */ /* 0x000fe20000000000 */
[----:B------:R-:W-:Y:S01]  /*0480*/  BSSY.RECONVERGENT B0, `(.L_x_7) ;  /* 0x000004e000007945 */ /* 0x000fe20003800200 */
[----:B0-----:R-:W-:-:S04]  /*0490*/  IABS R5, R17 ;  /* 0x0000001100057213 */ /* 0x001fc80000000000 */
[----:B------:R-:W0:Y:S08]  /*04a0*/  I2F.RP R0, R5 ;  /* 0x0000000500007306 */ /* 0x000e300000209400 */
[----:B0-----:R-:W0:Y:S02]  /*04b0*/  MUFU.RCP R0, R0 ;  /* 0x0000000000007308 */ /* 0x001e240000001000 */
[----:B0-----:R-:W-:-:S06]  /*04c0*/  IADD3 R2, PT, PT, R0, 0xffffffe, RZ ;  /* 0x0ffffffe00027810 */ /* 0x001fcc0007ffe0ff */
[----:B------:R0:W1:Y:S02]  /*04d0*/  F2I.FTZ.U32.TRUNC.NTZ R3, R2 ;  /* 0x0000000200037305 */ /* 0x000064000021f000 */
[----:B0-----:R-:W-:Y:S02]  /*04e0*/  HFMA2 R2, -RZ, RZ, 0, 0 ;  /* 0x00000000ff027431 */ /* 0x001fe400000001ff */
[----:B-1----:R-:W-:-:S04]  /*04f0*/  IMAD.MOV R4, RZ, RZ, -R3 ;  /* 0x000000ffff047224 */ /* 0x002fc800078e0a03 */
[----:B------:R-:W-:Y:S01]  /*0500*/  IMAD R15, R4, R5, RZ ;  /* 0x00000005040f7224 */ /* 0x000fe200078e02ff */
[----:B------:R-:W-:-:S03]  /*0510*/  IABS R4, R14 ;  /* 0x0000000e00047213 */ /* 0x000fc60000000000 */
[----:B------:R-:W-:-:S06]  /*0520*/  IMAD.HI.U32 R3, R3, R15, R2 ;  /* 0x0000000f03037227 */ /* 0x000fcc00078e0002 */
[----:B------:R-:W-:-:S05]  /*0530*/  IMAD.HI.U32 R3, R3, R4, RZ ;  /* 0x0000000403037227 */ /* 0x000fca00078e00ff */
[----:B------:R-:W-:-:S05]  /*0540*/  IADD3 R0, PT, PT, -R3, RZ, RZ ;  /* 0x000000ff03007210 */ /* 0x000fca0007ffe1ff */
[----:B------:R-:W-:-:S05]  /*0550*/  IMAD R0, R5, R0, R4 ;  /* 0x0000000005007224 */ /* 0x000fca00078e0204 */
[----:B------:R-:W-:-:S13]  /*0560*/  ISETP.GT.U32.AND P2, PT, R5, R0, PT ;  /* 0x000000000500720c */ /* 0x000fda0003f44070 */
[----:B------:R-:W-:Y:S01]  /*0570*/  @!P2 IMAD.IADD R0, R0, 0x1, -R5 ;  /* 0x000000010000a824 */ /* 0x000fe200078e0a05 */
[----:B------:R-:W-:Y:S02]  /*0580*/  @!P2 IADD3 R3, PT, PT, R3, 0x1, RZ ;  /* 0x000000010303a810 */ /* 0x000fe40007ffe0ff */
[----:B------:R-:W-:Y:S02]  /*0590*/  ISETP.NE.AND P2, PT, R17, RZ, PT ;  /* 0x000000ff1100720c */ /* 0x000fe40003f45270 */
[----:B------:R-:W-:Y:S02]  /*05a0*/  ISETP.GE.U32.AND P0, PT, R0, R5, PT ;  /* 0x000000050000720c */ /* 0x000fe40003f06070 */
[----:B------:R-:W-:-:S04]  /*05b0*/  LOP3.LUT R0, R14, R17, RZ, 0x3c, !PT ;  /* 0x000000110e007212 */ /* 0x000fc800078e3cff */
[----:B------:R-:W-:-:S07]  /*05c0*/  ISETP.GE.AND P1, PT, R0, RZ, PT ;  /* 0x000000ff0000720c */ /* 0x000fce0003f26270 */
[----:B------:R-:W-:-:S05]  /*05d0*/  @P0 IADD3 R3, PT, PT, R3, 0x1, RZ ;  /* 0x0000000103030810 */ /* 0x000fca0007ffe0ff */
[----:B------:R-:W-:-:S05]  /*05e0*/  IMAD.MOV.U32 R0, RZ, RZ, R3 ;  /* 0x000000ffff007224 */ /* 0x000fca00078e0003 */
[----:B------:R-:W-:Y:S02]  /*05f0*/  @!P1 IADD3 R0, PT, PT, -R0, RZ, RZ ;  /* 0x000000ff00009210 */ /* 0x000fe40007ffe1ff */
[----:B------:R-:W-:-:S04]  /*0600*/  @!P2 LOP3.LUT R0, RZ, R17, RZ, 0x33, !PT ;  /* 0x00000011ff00a212 */ /* 0x000fc800078e33ff */
[----:B------:R-:W-:Y:S01]  /*0610*/  IADD3 R3, PT, PT, -R0, RZ, RZ ;  /* 0x000000ff00037210 */ /* 0x000fe20007ffe1ff */
[----:B------:R-:W0:Y:S04]  /*0620*/  I2F.F64 R4, R0 ;  /* 0x0000000000047312 */ /* 0x000e280000201c00 */
[----:B------:R-:W-:-:S04]  /*0630*/  IMAD R12, R17, R3, R14 ;  /* 0x00000003110c7224 */ /* 0x000fc800078e020e */
[----:B------:R-:W1:Y:S01]  /*0640*/  I2F.F64 R2, R12 ;  /* 0x0000000c00027312 */ /* 0x000e620000201c00 */
[----:B0-----:R-:W-:Y:S02]  /*0650*/  DADD R4, R4, 0.5 ;  /* 0x3fe0000004047429 */ /* 0x001fe40000000000 */
[----:B-1----:R-:W-:-:S06]  /*0660*/  DADD R2, R2, 0.5 ;  /* 0x3fe0000002027429 */ /* 0x002fcc0000000000 */
[----:B------:R-:W-:Y:S02]  /*0670*/  DMUL R16, R10, R4 ;  /* 0x000000040a107228 */ /* 0x000fe40000000000 */
[----:B------:R-:W-:-:S06]  /*0680*/  DMUL R2, R6, R2 ;  /* 0x0000000206027228 */ /* 0x000fcc0000000000 */
[----:B------:R-:W-:Y:S02]  /*0690*/  DFMA R16, R10, R4, R16 ;  /* 0x000000040a10722b */ /* 0x000fe40000000010 */
[----:B------:R-:W-:-:S06]  /*06a0*/  DFMA R2, R2, R18, -1 ;  /* 0xbff000000202742b */ /* 0x000fcc0000000012 */
[----:B------:R-:W-:Y:S02]  /*06b0*/  DADD R16, -R16, 1 ;  /* 0x3ff0000010107429 */ /* 0x000fe40000000100 */
[----:B------:R-:W-:-:S06]  /*06c0*/  DMUL R2, R2, UR8 ;  /* 0x0000000802027c28 */ /* 0x000fcc0008000000 */
[----:B------:R-:W-:Y:S02]  /*06d0*/  DMUL R16, R16, UR8 ;  /* 0x0000000810107c28 */ /* 0x000fe40008000000 */
[----:B------:R-:W-:-:S04]  /*06e0*/  DMUL R4, R8, R2 ;  /* 0x0000000208047228 */ /* 0x000fc80000000000 */
[----:B------:R-:W-:Y:S01]  /*06f0*/  F2F.F32.F64 R23, R16 ;  /* 0x0000001000177310 */ /* 0x000fe20000301000 */
[----:B------:R-:W-:-:S07]  /*0700*/  MOV R3, 0xbf800000 ;  /* 0xbf80000000037802 */ /* 0x000fce0000000f00 */
[----:B------:R-:W0:Y:S02]  /*0710*/  F2F.F32.F64 R2, R4 ;  /* 0x0000000400027310 */ /* 0x000e240000301000 */
[----:B0-----:R-:W-:-:S04]  /*0720*/  FMUL R0, R2, R2 ;  /* 0x0000000202007220 */ /* 0x001fc80000400000 */
[----:B------:R-:W-:-:S05]  /*0730*/  FFMA R0, R23, R23, R0 ;  /* 0x0000001717007223 */ /* 0x000fca0000000000 */
[----:B------:R-:W-:-:S13]  /*0740*/  FSETP.GT.AND P0, PT, R0, -1, PT ;  /* 0xbf8000000000780b */ /* 0x000fda0003f04000 */
[----:B------:R-:W-:Y:S05]  /*0750*/  @!P0 BRA `(.L_x_8) ;  /* 0x0000000000808947 */ /* 0x000fea0003800000 */
[----:B------:R-:W-:Y:S01]  /*0760*/  FADD R3, R0, 1 ;  /* 0x3f80000000037421 */ /* 0x000fe20000000000 */
[----:B------:R-:W-:Y:S03]  /*0770*/  BSSY.RECONVERGENT B1, `(.L_x_9) ;  /* 0x000000e000017945 */ /* 0x000fe60003800200 */
[----:B------:R-:W-:Y:S01]  /*0780*/  VIADD R0, R3, 0xf3000000 ;  /* 0xf300000003007836 */ /* 0x000fe20000000000 */
[----:B------:R0:W1:Y:S04]  /*0790*/  MUFU.RSQ R4, R3 ;  /* 0x0000000300047308 */ /* 0x0000680000001400 */
[----:B------:R-:W-:-:S13]  /*07a0*/  ISETP.GT.U32.AND P0, PT, R0, 0x727fffff, PT ;  /* 0x727fffff0000780c */ /* 0x000fda0003f04070 */
[----:B01----:R-:W-:Y:S05]  /*07b0*/  @!P0 BRA `(.L_x_10) ;  /* 0x0000000000148947 */ /* 0x003fea0003800000 */
[----:B------:R-:W-:Y:S02]  /*07c0*/  MOV R0, R3 ;  /* 0x0000000300007202 */ /* 0x000fe40000000f00 */
[----:B------:R-:W-:-:S07]  /*07d0*/  MOV R12, 0x7f0 ;  /* 0x000007f0000c7802 */ /* 0x000fce0000000f00 */
[----:B------:R-:W-:Y:S05]  /*07e0*/  CALL.REL.NOINC `($__internal_1_$__cuda_sm20_sqrt_rn_f32_slowpath) ;  /* 0x00000024004c7944 */ /* 0x000fea0003c00000 */
[----:B------:R-:W-:Y:S01]  /*07f0*/  MOV R0, R19 ;  /* 0x0000001300007202 */ /* 0x000fe20000000f00 */
[----:B------:R-:W-:Y:S06]  /*0800*/  BRA `(.L_x_11) ;  /* 0x0000000000107947 */ /* 0x000fec0003800000 */
.L_x_10:
[----:B------:R-:W-:Y:S01]  /*0810*/  FMUL.FTZ R0, R3, R4 ;  /* 0x0000000403007220 */ /* 0x000fe20000410000 */
[----:B------:R-:W-:-:S03]  /*0820*/  FMUL.FTZ R4, R4, 0.5 ;  /* 0x3f00000004047820 */ /* 0x000fc60000410000 */
[----:B------:R-:W-:-:S04]  /*0830*/  FFMA R3, -R0, R0, R3 ;  /* 0x0000000000037223 */ /* 0x000fc80000000103 */
[----:B------:R-:W-:-:S07]  /*0840*/  FFMA R0, R3, R4, R0 ;  /* 0x0000000403007223 */ /* 0x000fce0000000000 */
.L_x_11:
[----:B------:R-:W-:Y:S05]  /*0850*/  BSYNC.RECONVERGENT B1 ;  /* 0x0000000000017941 */ /* 0x000fea0003800200 */
.L_x_9:
[----:B------:R-:W-:Y:S01]  /*0860*/  VIADD R3, R0, 0x1800000 ;  /* 0x0180000000037836 */ /* 0x000fe20000000000 */
[----:B------:R-:W-:Y:S04]  /*0870*/  BSSY.RECONVERGENT B1, `(.L_x_12) ;  /* 0x000000b000017945 */ /* 0x000fe80003800200 */
[----:B------:R-:W-:-:S04]  /*0880*/  LOP3.LUT R3, R3, 0x7f800000, RZ, 0xc0, !PT ;  /* 0x7f80000003037812 */ /* 0x000fc800078ec0ff */
[----:B------:R-:W-:-:S13]  /*0890*/  ISETP.GT.U32.AND P0, PT, R3, 0x1ffffff, PT ;  /* 0x01ffffff0300780c */ /* 0x000fda0003f04070 */
[----:B------:R-:W-:Y:S05]  /*08a0*/  @P0 BRA `(.L_x_13) ;  /* 0x00000000000c0947 */ /* 0x000fea0003800000 */
[----:B------:R-:W-:-:S07]  /*08b0*/  MOV R12, 0x8d0 ;  /* 0x000008d0000c7802 */ /* 0x000fce0000000f00 */
[----:B------:R-:W-:Y:S05]  /*08c0*/  CALL.REL.NOINC `($__internal_0_$__cuda_sm20_rcp_rn_f32_slowpath) ;  /* 0x0000002000407944 */ /* 0x000fea0003c00000 */
[----:B------:R-:W-:Y:S05]  /*08d0*/  BRA `(.L_x_14) ;  /* 0x0000000000107947 */ /* 0x000fea0003800000 */
.L_x_13:
[----:B------:R-:W0:Y:S02]  /*08e0*/  MUFU.RCP R21, R0 ;  /* 0x0000000000157308 */ /* 0x000e240000001000 */
[----:B0-----:R-:W-:-:S04]  /*08f0*/  FFMA R3, R21, R0, -1 ;  /* 0xbf80000015037423 */ /* 0x001fc80000000000 */
[----:B------:R-:W-:-:S04]  /*0900*/  FADD.FTZ R4, -R3, -RZ ;  /* 0x800000ff03047221 */ /* 0x000fc80000010100 */
[----:B------:R-:W-:-:S07]  /*0910*/  FFMA R21, R21, R4, R21 ;  /* 0x0000000415157223 */ /* 0x000fce0000000015 */
.L_x_14:
[----:B------:R-:W-:Y:S05]  /*0920*/  BSYNC.RECONVERGENT B1 ;  /* 0x0000000000017941 */ /* 0x000fea0003800200 */
.L_x_12:
[-C--:B------:R-:W-:Y:S01]  /*0930*/  FMUL R2, R2, R21.reuse ;  /* 0x0000001502027220 */ /* 0x080fe20000400000 */
[----:B------:R-:W-:Y:S01]  /*0940*/  FMUL R23, R23, R21 ;  /* 0x0000001517177220 */ /* 0x000fe20000400000 */
[----:B------:R-:W-:-:S07]  /*0950*/  FADD R3, -R21, -RZ ;  /* 0x800000ff15037221 */ /* 0x000fce0000000100 */
.L_x_8:
[----:B------:R-:W-:Y:S05]  /*0960*/  BSYNC.RECONVERGENT B0 ;  /* 0x0000000000007941 */ /* 0x000fea0003800200 */
.L_x_7:
[----:B------:R-:W0:Y:S01]  /*0970*/  LDCU UR5, c[0x0][0x388] ;  /* 0x00007100ff0577ac */ /* 0x000e220008000800 */
[----:B------:R-:W-:Y:S01]  /*0980*/  HFMA2 R22, -RZ, RZ, 0, 0 ;  /* 0x00000000ff167431 */ /* 0x000fe200000001ff */
[----:B------:R-:W-:Y:S02]  /*0990*/  MOV R26, 0x7f800000 ;  /* 0x7f800000001a7802 */ /* 0x000fe40000000f00 */
[----:B------:R-:W-:Y:S02]  /*09a0*/  CS2R R24, SRZ ;  /* 0x0000000000187805 */ /* 0x000fe4000001ff00 */
[----:B------:R-:W-:Y:S01]  /*09b0*/  CS2R R16, SRZ ;  /* 0x0000000000107805 */ /* 0x000fe2000001ff00 */
[----:B0-----:R-:W-:-:S09]  /*09c0*/  UISETP.GE.U32.AND UP0, UPT, UR5, 0x4, UPT ;  /* 0x000000040500788c */ /* 0x001fd2000bf06070 */
[----:B------:R-:W-:Y:S05]  /*09d0*/  BRA.U !UP0, `(.L_x_15) ;  /* 0x0000000908f47547 */ /* 0x000fea000b800000 */
[----:B------:R-:W0:Y:S01]  /*09e0*/  LDCU.64 UR8, c[0x0][0x380] ;  /* 0x00007000ff0877ac */ /* 0x000e220008000a00 */
[----:B------:R-:W-:Y:S02]  /*09f0*/  MOV R26, 0x7f800000 ;  /* 0x7f800000001a7802 */ /* 0x000fe40000000f00 */
[----:B------:R-:W-:Y:S01]  /*0a00*/  CS2R R24, SRZ ;  /* 0x0000000000187805 */ /* 0x000fe2000001ff00 */
[----:B------:R-:W1:Y:S01]  /*0a10*/  LDCU.64 UR14, c[0x0][0x380] ;  /* 0x00007000ff0e77ac */ /* 0x000e620008000a00 */
[----:B------:R-:W-:-:S04]  /*0a20*/  ULOP3.LUT UR5, UR5, 0x7ffffffc, URZ, 0xc0, !UPT ;  /* 0x7ffffffc05057892 */ /* 0x000fc8000f8ec0ff */
[----:B------:R-:W-:Y:S02]  /*0a30*/  UIADD3 UR12, UPT, UPT, -UR5, URZ, URZ ;  /* 0x000000ff050c7290 */ /* 0x000fe4000fffe1ff */
[----:B------:R-:W-:Y:S01]  /*0a40*/  IMAD.U32 R22, RZ, RZ, UR5 ;  /* 0x00000005ff167e24 */ /* 0x000fe2000f8e00ff */
[----:B0-----:R-:W-:-:S03]  /*0a50*/  UIADD3 UR7, UP0, UPT, UR8, 0xac, URZ ;  /* 0x000000ac08077890 */ /* 0x001fc6000ff1e0ff */
[----:B------:R-:W-:Y:S01]  /*0a60*/  MOV R4, UR12 ;  /* 0x0000000c00047c02 */ /* 0x000fe20008000f00 */
[----:B------:R-:W-:Y:S01]  /*0a70*/  UIADD3.X UR8, UPT, UPT, URZ, UR9, URZ, UP0, !UPT ;  /* 0x00000009ff087290 */ /* 0x000fe200087fe4ff */
[----:B-1----:R-:W-:Y:S01]  /*0a80*/  IMAD.U32 R15, RZ, RZ, UR14 ;  /* 0x0000000eff0f7e24 */ /* 0x002fe2000f8e00ff */
[----:B------:R-:W-:Y:S02]  /*0a90*/  MOV R5, UR15 ;  /* 0x0000000f00057c02 */ /* 0x000fe40008000f00 */
[----:B------:R-:W-:Y:S02]  /*0aa0*/  MOV R30, UR7 ;  /* 0x00000007001e7c02 */ /* 0x000fe40008000f00 */
[----:B------:R-:W-:-:S07]  /*0ab0*/  IMAD.U32 R31, RZ, RZ, UR8 ;  /* 0x00000008ff1f7e24 */ /* 0x000fce000f8e00ff */
.L_x_36:
[----:B------:R-:W2:Y:S04]  /*0ac0*/  LDG.E R12, desc[UR10][R30.64+-0xa8] ;  /* 0xffff580a1e0c7981 */ /* 0x000ea8000c1e1900 */
[----:B------:R-:W3:Y:S04]  /*0ad0*/  LDG.E R21, desc[UR10][R30.64+-0xac] ;  /* 0xffff540a1e157981 */ /* 0x000ee8000c1e1900 */
[----:B------:R-:W4:Y:S01]  /*0ae0*/  LDG.E R29, desc[UR10][R30.64+-0xa4] ;  /* 0xffff5c0a1e1d7981 */ /* 0x000f22000c1e1900 */
[----:B------:R-:W-:Y:S01]  /*0af0*/  IADD3 R4, PT, PT, R4, 0x4, RZ ;  /* 0x0000000404047810 */ /* 0x000fe20007ffe0ff */
[----:B------:R-:W-:Y:S03]  /*0b00*/  BSSY.RECONVERGENT B0, `(.L_x_16) ;  /* 0x0000027000007945 */ /* 0x000fe60003800200 */
[----:B------:R-:W-:Y:S01]  /*0b10*/  ISETP.NE.AND P0, PT, R4, RZ, PT ;  /* 0x000000ff0400720c */ /* 0x000fe20003f05270 */
[----:B--2---:R-:W-:-:S04]  /*0b20*/  FMUL R19, R12, R23 ;  /* 0x000000170c137220 */ /* 0x004fc80000400000 */
[----:B---3--:R-:W-:-:S04]  /*0b30*/  FFMA R0, R21, R2, R19 ;  /* 0x0000000215007223 */ /* 0x008fc80000000013 */
[----:B----4-:R-:W-:-:S05]  /*0b40*/  FFMA R27, R29, R3, R0 ;  /* 0x000000031d1b7223 */ /* 0x010fca0000000000 */
[----:B------:R-:W-:-:S13]  /*0b50*/  FSETP.GEU.AND P1, PT, R27, RZ, PT ;  /* 0x000000ff1b00720b */ /* 0x000fda0003f2e000 */
[----:B------:R-:W-:Y:S05]  /*0b60*/  @!P1 BRA `(.L_x_17) ;  /* 0x0000000000809947 */ /* 0x000fea0003800000 */
[----:B------:R-:W2:Y:S01]  /*0b70*/  LDG.E R19, desc[UR10][R30.64+-0x9c] ;  /* 0xffff640a1e137981 */ /* 0x000ea2000c1e1900 */
[----:B------:R-:W-:-:S04]  /*0b80*/  FMUL R0, R12, R12 ;  /* 0x0000000c0c007220 */ /* 0x000fc80000400000 */
[----:B------:R-:W-:-:S04]  /*0b90*/  FFMA R0, R21, R21, R0 ;  /* 0x0000001515007223 */ /* 0x000fc80000000000 */
[----:B------:R-:W-:-:S04]  /*0ba0*/  FFMA R0, R29, R29, R0 ;  /* 0x0000001d1d007223 */ /* 0x000fc80000000000 */
[----:B------:R-:W-:-:S05]  /*0bb0*/  FFMA R0, -R27, R27, R0 ;  /* 0x0000001b1b007223 */ /* 0x000fca0000000100 */
[----:B--2---:R-:W-:-:S13]  /*0bc0*/  FSETP.GT.AND P1, PT, R0, R19, PT ;  /* 0x000000130000720b */ /* 0x004fda0003f24000 */
[----:B------:R-:W-:Y:S05]  /*0bd0*/  @P1 BRA `(.L_x_17) ;  /* 0x0000000000641947 */ /* 0x000fea0003800000 */
[----:B------:R-:W-:Y:S01]  /*0be0*/  FADD R0, -R0, R19 ;  /* 0x0000001300007221 */ /* 0x000fe20000000100 */
[----:B------:R-:W-:Y:S01]  /*0bf0*/  IADD3 R29, P2, PT, R30, -0xac, RZ ;  /* 0xffffff541e1d7810 */ /* 0x000fe20007f5e0ff */
[----:B------:R-:W-:Y:S02]  /*0c00*/  BSSY.RECONVERGENT B1, `(.L_x_18) ;  /* 0x000000d000017945 */ /* 0x000fe40003800200 */
[----:B------:R0:W1:Y:S01]  /*0c10*/  MUFU.RSQ R21, R0 ;  /* 0x0000000000157308 */ /* 0x0000620000001400 */
[----:B------:R-:W-:Y:S02]  /*0c20*/  IADD3 R12, PT, PT, R0, -0xd000000, RZ ;  /* 0xf3000000000c7810 */ /* 0x000fe40007ffe0ff */
[----:B------:R-:W-:Y:S02]  /*0c30*/  IADD3.X R28, PT, PT, R31, -0x1, RZ, P2, !PT ;  /* 0xffffffff1f1c7810 */ /* 0x000fe400017fe4ff */
[----:B------:R-:W-:-:S13]  /*0c40*/  ISETP.GT.U32.AND P1, PT, R12, 0x727fffff, PT ;  /* 0x727fffff0c00780c */ /* 0x000fda0003f24070 */
[----:B01----:R-:W-:Y:S05]  /*0c50*/  @!P1 BRA `(.L_x_19) ;  /* 0x00000000000c9947 */ /* 0x003fea0003800000 */
[----:B------:R-:W-:-:S07]  /*0c60*/  MOV R12, 0xc80 ;  /* 0x00000c80000c7802 */ /* 0x000fce0000000f00 */
[----:B------:R-:W-:Y:S05]  /*0c70*/  CALL.REL.NOINC `($__internal_1_$__cuda_sm20_sqrt_rn_f32_slowpath) ;  /* 0x0000002000287944 */ /* 0x000fea0003c00000 */
[----:B------:R-:W-:Y:S05]  /*0c80*/  BRA `(.L_x_20) ;  /* 0x0000000000107947 */ /* 0x000fea0003800000 */
.L_x_19:
[----:B------:R-:W-:Y:S01]  /*0c90*/  FMUL.FTZ R19, R0, R21 ;  /* 0x0000001500137220 */ /* 0x000fe20000410000 */
[----:B------:R-:W-:-:S03]  /*0ca0*/  FMUL.FTZ R12, R21, 0.5 ;  /* 0x3f000000150c7820 */ /* 0x000fc60000410000 */
[----:B------:R-:W-:-:S04]  /*0cb0*/  FFMA R0, -R19, R19, R0 ;  /* 0x0000001313007223 */ /* 0x000fc80000000100 */
[----:B------:R-:W-:-:S07]  /*0cc0*/  FFMA R19, R0, R12, R19 ;  /* 0x0000000c00137223 */ /* 0x000fce0000000013 */
.L_x_20:
[----:B------:R-:W-:Y:S05]  /*0cd0*/  BSYNC.RECONVERGENT B1 ;  /* 0x0000000000017941 */ /* 0x000fea0003800200 */
.L_x_18:
[C---:B------:R-:W-:Y:S01]  /*0ce0*/  FSETP.GEU.AND P1, PT, R27.reuse, R19, PT ;  /* 0x000000131b00720b */ /* 0x040fe20003f2e000 */
[----:B------:R-:W-:-:S12]  /*0cf0*/  FADD R21, R27, -R19 ;  /* 0x800000131b157221 */ /* 0x000fd80000000000 */
[----:B------:R-:W-:-:S05]  /*0d00*/  @!P1 FADD R21, R27, R19 ;  /* 0x000000131b159221 */ /* 0x000fca0000000000 */
[----:B------:R-:W-:-:S13]  /*0d10*/  FSETP.GEU.AND P1, PT, R21, R26, PT ;  /* 0x0000001a1500720b */ /* 0x000fda0003f2e000 */
[----:B------:R-:W-:Y:S01]  /*0d20*/  @!P1 IMAD.MOV.U32 R26, RZ, RZ, R21 ;  /* 0x000000ffff1a9224 */ /* 0x000fe200078e0015 */
[----:B------:R-:W-:Y:S01]  /*0d30*/  @!P1 MOV R17, R29 ;  /* 0x0000001d00119202 */ /* 0x000fe20000000f00 */
[----:B------:R-:W-:Y:S01]  /*0d40*/  @!P1 IMAD.MOV.U32 R25, RZ, RZ, R15 ;  /* 0x000000ffff199224 */ /* 0x000fe200078e000f */
[----:B------:R-:W-:Y:S02]  /*0d50*/  @!P1 MOV R16, R28 ;  /* 0x0000001c00109202 */ /* 0x000fe40000000f00 */
[----:B------:R-:W-:-:S07]  /*0d60*/  @!P1 MOV R24, R5 ;  /* 0x0000000500189202 */ /* 0x000fce0000000f00 */
.L_x_17:
[----:B------:R-:W-:Y:S05]  /*0d70*/  BSYNC.RECONVERGENT B0 ;  /* 0x0000000000007941 */ /* 0x000fea0003800200 */
.L_x_16:
[----:B------:R-:W2:Y:S04]  /*0d80*/  LDG.E R12, desc[UR10][R30.64+-0x74] ;  /* 0xffff8c0a1e0c7981 */ /* 0x000ea8000c1e1900 */
[----:B------:R-:W3:Y:S04]  /*0d90*/  LDG.E R21, desc[UR10][R30.64+-0x78] ;  /* 0xffff880a1e157981 */ /* 0x000ee8000c1e1900 */
[----:B------:R-:W4:Y:S01]  /*0da0*/  LDG.E R29, desc[UR10][R30.64+-0x70] ;  /* 0xffff900a1e1d7981 */ /* 0x000f22000c1e1900 */
[----:B------:R-:W-:Y:S01]  /*0db0*/  BSSY.RECONVERGENT B0, `(.L_x_21) ;  /* 0x0000026000007945 */ /* 0x000fe20003800200 */
        /* <DEDUP_REMOVED lines=23> */
.L_x_24:
[----:B------:R-:W-:Y:S01]  /*0f30*/  FMUL.FTZ R19, R0, R21 ;  /* 0x0000001500137220 */ /* 0x000fe20000410000 */
[----:B------:R-:W-:-:S03]  /*0f40*/  FMUL.FTZ R12, R21, 0.5 ;  /* 0x3f000000150c7820 */ /* 0x000fc60000410000 */
[----:B------:R-:W-:-:S04]  /*0f50*/  FFMA R0, -R19, R19, R0 ;  /* 0x0000001313007223 */ /* 0x000fc80000000100 */
[----:B------:R-:W-:-:S07]  /*0f60*/  FFMA R19, R0, R12, R19 ;  /* 0x0000000c00137223 */ /* 0x000fce0000000013 */
.L_x_25:
[----:B------:R-:W-:Y:S05]  /*0f70*/  BSYNC.RECONVERGENT B1 ;  /* 0x0000000000017941 */ /* 0x000fea0003800200 */
.L_x_23:
[C---:B------:R-:W-:Y:S01]  /*0f80*/  FSETP.GEU.AND P1, PT, R27.reuse, R19, PT ;  /* 0x000000131b00720b */ /* 0x040fe20003f2e000 */
[----:B------:R-:W-:-:S12]  /*0f90*/  FADD R21, R27, -R19 ;  /* 0x800000131b157221 */ /* 0x000fd80000000000 */
[----:B------:R-:W-:-:S05]  /*0fa0*/  @!P1 FADD R21, R27, R19 ;  /* 0x000000131b159221 */ /* 0x000fca0000000000 */
[----:B------:R-:W-:-:S13]  /*0fb0*/  FSETP.GEU.AND P1, PT, R21, R26, PT ;  /* 0x0000001a1500720b */ /* 0x000fda0003f2e000 */
[----:B------:R-:W-:Y:S01]  /*0fc0*/  @!P1 IADD3 R25, P2, PT, R15, 0x34, RZ ;  /* 0x000000340f199810 */ /* 0x000fe20007f5e0ff */
[----:B------:R-:W-:Y:S01]  /*0fd0*/  @!P1 IMAD.MOV.U32 R26, RZ, RZ, R21 ;  /* 0x000000ffff1a9224 */ /* 0x000fe200078e0015 */
[----:B------:R-:W-:Y:S02]  /*0fe0*/  @!P1 MOV R17, R29 ;  /* 0x0000001d00119202 */ /* 0x000fe40000000f00 */
[----:B------:R-:W-:Y:S01]  /*0ff0*/  @!P1 MOV R16, R28 ;  /* 0x0000001c00109202 */ /* 0x000fe20000000f00 */
[----:B------:R-:W-:-:S08]  /*1000*/  @!P1 IMAD.X R24, RZ, RZ, R5, P2 ;  /* 0x000000ffff189224 */ /* 0x000fd000010e0605 */
.L_x_22:
[----:B------:R-:W-:Y:S05]  /*1010*/  BSYNC.RECONVERGENT B0 ;  /* 0x0000000000007941 */ /* 0x000fea0003800200 */
.L_x_21:
        /* <DEDUP_REMOVED lines=27> */
.L_x_29:
[----:B------:R-:W-:Y:S01]  /*11d0*/  FMUL.FTZ R19, R0, R21 ;  /* 0x0000001500137220 */ /* 0x000fe20000410000 */
[----:B------:R-:W-:-:S03]  /*11e0*/  FMUL.FTZ R12, R21, 0.5 ;  /* 0x3f000000150c7820 */ /* 0x000fc60000410000 */
[----:B------:R-:W-:-:S04]  /*11f0*/  FFMA R0, -R19, R19, R0 ;  /* 0x0000001313007223 */ /* 0x000fc80000000100 */
[----:B------:R-:W-:-:S07]  /*1200*/  FFMA R19, R0, R12, R19 ;  /* 0x0000000c00137223 */ /* 0x000fce0000000013 */
.L_x_30:
[----:B------:R-:W-:Y:S05]  /*1210*/  BSYNC.RECONVERGENT B1 ;  /* 0x0000000000017941 */ /* 0x000fea0003800200 */
.L_x_28:
[C---:B------:R-:W-:Y:S01]  /*1220*/  FSETP.GEU.AND P1, PT, R27.reuse, R19, PT ;  /* 0x000000131b00720b */ /* 0x040fe20003f2e000 */
[----:B------:R-:W-:-:S12]  /*1230*/  FADD R21, R27, -R19 ;  /* 0x800000131b157221 */ /* 0x000fd80000000000 */
[----:B------:R-:W-:-:S05]  /*1240*/  @!P1 FADD R21, R27, R19 ;  /* 0x000000131b159221 */ /* 0x000fca0000000000 */
[----:B------:R-:W-:-:S13]  /*1250*/  FSETP.GEU.AND P1, PT, R21, R26, PT ;  /* 0x0000001a1500720b */ /* 0x000fda0003f2e000 */
[----:B------:R-:W-:Y:S01]  /*1260*/  @!P1 IADD3 R25, P2, PT, R15, 0x68, RZ ;  /* 0x000000680f199810 */ /* 0x000fe20007f5e0ff */
[----:B------:R-:W-:Y:S01]  /*1270*/  @!P1 IMAD.MOV.U32 R17, RZ, RZ, R28 ;  /* 0x000000ffff119224 */ /* 0x000fe200078e001c */
[----:B------:R-:W-:Y:S02]  /*1280*/  @!P1 MOV R26, R21 ;  /* 0x00000015001a9202 */ /* 0x000fe40000000f00 */
[----:B------:R-:W-:Y:S02]  /*1290*/  @!P1 MOV R16, R29 ;  /* 0x0000001d00109202 */ /* 0x000fe40000000f00 */
[----:B------:R-:W-:-:S07]  /*12a0*/  @!P1 IADD3.X R24, PT, PT, RZ, R5, RZ, P2, !PT ;  /* 0x00000005ff189210 */ /* 0x000fce00017fe4ff */
.L_x_27:
[----:B------:R-:W-:Y:S05]  /*12b0*/  BSYNC.RECONVERGENT B0 ;  /* 0x0000000000007941 */ /* 0x000fea0003800200 */
.L_x_26:
        /* <DEDUP_REMOVED lines=19> */
[----:B------:R-:W-:Y:S01]  /*13f0*/  VIADD R12, R0, 0xf3000000 ;  /* 0xf3000000000c7836 */ /* 0x000fe20000000000 */
[----:B------:R0:W1:Y:S01]  /*1400*/  MUFU.RSQ R21, R0 ;  /* 0x0000000000157308 */ /* 0x0000620000001400 */
[----:B------:R-:W-:-:S03]  /*1410*/  IADD3.X R29, PT, PT, R31, -0x1, RZ, P2, !PT ;  /* 0xffffffff1f1d7810 */ /* 0x000fc600017fe4ff */
[----:B------:R-:W-:-:S13]  /*1420*/  ISETP.GT.U32.AND P1, PT, R12, 0x727fffff, PT ;  /* 0x727fffff0c00780c */ /* 0x000fda0003f24070 */
[----:B01----:R-:W-:Y:S05]  /*1430*/  @!P1 BRA `(.L_x_34) ;  /* 0x00000000000c9947 */ /* 0x003fea0003800000 */
[----:B------:R-:W-:-:S07]  /*1440*/  MOV R12, 0x1460 ;  /* 0x00001460000c7802 */ /* 0x000fce0000000f00 */
[----:B------:R-:W-:Y:S05]  /*1450*/  CALL.REL.NOINC `($__internal_1_$__cuda_sm20_sqrt_rn_f32_slowpath) ;  /* 0x0000001800307944 */ /* 0x000fea0003c00000 */
[----:B------:R-:W-:Y:S05]  /*1460*/  BRA `(.L_x_35) ;  /* 0x0000000000107947 */ /* 0x000fea0003800000 */
.L_x_34:
[----:B------:R-:W-:Y:S01]  /*1470*/  FMUL.FTZ R19, R0, R21 ;  /* 0x0000001500137220 */ /* 0x000fe20000410000 */
[----:B------:R-:W-:-:S03]  /*1480*/  FMUL.FTZ R12, R21, 0.5 ;  /* 0x3f000000150c7820 */ /* 0x000fc60000410000 */
[----:B------:R-:W-:-:S04]  /*1490*/  FFMA R0, -R19, R19, R0 ;  /* 0x0000001313007223 */ /* 0x000fc80000000100 */
[----:B------:R-:W-:-:S07]  /*14a0*/  FFMA R19, R0, R12, R19 ;  /* 0x0000000c00137223 */ /* 0x000fce0000000013 */
.L_x_35:
[----:B------:R-:W-:Y:S05]  /*14b0*/  BSYNC.RECONVERGENT B1 ;  /* 0x0000000000017941 */ /* 0x000fea0003800200 */
.L_x_33:
        /* <DEDUP_REMOVED lines=9> */
.L_x_32:
[----:B------:R-:W-:Y:S05]  /*1550*/  BSYNC.RECONVERGENT B0 ;  /* 0x0000000000007941 */ /* 0x000fea0003800200 */
.L_x_31:
[----:B------:R-:W-:Y:S02]  /*1560*/  IADD3 R15, P1, PT, R15, 0xd0, RZ ;  /* 0x000000d00f0f7810 */ /* 0x000fe40007f3e0ff */
[----:B------:R-:W-:-:S03]  /*1570*/  IADD3 R30, P2, PT, R30, 0xd0, RZ ;  /* 0x000000d01e1e7810 */ /* 0x000fc60007f5e0ff */
[----:B------:R-:W-:Y:S01]  /*1580*/  IMAD.X R5, RZ, RZ, R5, P1 ;  /* 0x000000ffff057224 */ /* 0x000fe200008e0605 */
[----:B------:R-:W-:Y:S01]  /*1590*/  IADD3.X R31, PT, PT, RZ, R31, RZ, P2, !PT ;  /* 0x0000001fff1f7210 */ /* 0x000fe200017fe4ff */
[----:B------:R-:W-:Y:S08]  /*15a0*/  @P0 BRA `(.L_x_36) ;  /* 0xfffffff400440947 */ /* 0x000ff0000383ffff */
.L_x_15:
[----:B------:R-:W-:-:S09]  /*15b0*/  UISETP.NE.AND UP0, UPT, UR6, URZ, UPT ;  /* 0x000000ff0600728c */ /* 0x000fd2000bf05270 */
[----:B------:R-:W-:Y:S05]  /*15c0*/  BRA.U !UP0, `(.L_x_37) ;  /* 0x0000000908087547 */ /* 0x000fea000b800000 */
[----:B------:R-:W0:Y:S02]  /*15d0*/  LDC.64 R4, c[0x0][0x380] ;  /* 0x0000e000ff047b82 */ /* 0x000e240000000a00 */
[----:B0-----:R-:W-:-:S05]  /*15e0*/  IMAD.WIDE.U32 R4, R22, 0x34, R4 ;  /* 0x0000003416047825 */ /* 0x001fca00078e0004 */
        /* <DEDUP_REMOVED lines=17> */
[----:B------:R-:W-:Y:S03]  /*1700*/  BSSY.RECONVERGENT B1, `(.L_x_40) ;  /* 0x000000c000017945 */ /* 0x000fe60003800200 */
[----:B------:R0:W1:Y:S01]  /*1710*/  MUFU.RSQ R21, R0 ;  /* 0x0000000000157308 */ /* 0x0000620000001400 */
[----:B------:R-:W-:-:S04]  /*1720*/  IADD3 R12, PT, PT, R0, -0xd000000, RZ ;  /* 0xf3000000000c7810 */ /* 0x000fc80007ffe0ff */
[----:B------:R-:W-:-:S13]  /*1730*/  ISETP.GT.U32.AND P0, PT, R12, 0x727fffff, PT ;  /* 0x727fffff0c00780c */ /* 0x000fda0003f04070 */
[----:B01----:R-:W-:Y:S05]  /*1740*/  @!P0 BRA `(.L_x_41) ;  /* 0x00000000000c8947 */ /* 0x003fea0003800000 */
[----:B------:R-:W-:-:S07]  /*1750*/  MOV R12, 0x1770 ;  /* 0x00001770000c7802 */ /* 0x000fce0000000f00 */
[----:B------:R-:W-:Y:S05]  /*1760*/  CALL.REL.NOINC `($__internal_1_$__cuda_sm20_sqrt_rn_f32_slowpath) ;  /* 0x00000014006c7944 */ /* 0x000fea0003c00000 */
[----:B------:R-:W-:Y:S05]  /*1770*/  BRA `(.L_x_42) ;  /* 0x0000000000107947 */ /* 0x000fea0003800000 */
.L_x_41:
[----:B------:R-:W-:Y:S01]  /*1780*/  FMUL.FTZ R19, R0, R21 ;  /* 0x0000001500137220 */ /* 0x000fe20000410000 */
[----:B------:R-:W-:-:S03]  /*1790*/  FMUL.FTZ R12, R21, 0.5 ;  /* 0x3f000000150c7820 */ /* 0x000fc60000410000 */
[----:B------:R-:W-:-:S04]  /*17a0*/  FFMA R0, -R19, R19, R0 ;  /* 0x0000001313007223 */ /* 0x000fc80000000100 */
[----:B------:R-:W-:-:S07]  /*17b0*/  FFMA R19, R0, R12, R19 ;  /* 0x0000000c00137223 */ /* 0x000fce0000000013 */
.L_x_42:
[----:B------:R-:W-:Y:S05]  /*17c0*/  BSYNC.RECONVERGENT B1 ;  /* 0x0000000000017941 */ /* 0x000fea0003800200 */
.L_x_40:
[C---:B------:R-:W-:Y:S01]  /*17d0*/  FSETP.GEU.AND P0, PT, R15.reuse, R19, PT ;  /* 0x000000130f00720b */ /* 0x040fe20003f0e000 */
[----:B------:R-:W-:-:S12]  /*17e0*/  FADD R21, R15, -R19 ;  /* 0x800000130f157221 */ /* 0x000fd80000000000 */
[----:B------:R-:W-:-:S05]  /*17f0*/  @!P0 FADD R21, R15, R19 ;  /* 0x000000130f158221 */ /* 0x000fca0000000000 */
[----:B------:R-:W-:-:S13]  /*1800*/  FSETP.GEU.AND P0, PT, R21, R26, PT ;  /* 0x0000001a1500720b */ /* 0x000fda0003f0e000 */
[----:B------:R-:W-:Y:S01]  /*1810*/  @!P0 MOV R26, R21 ;  /* 0x00000015001a8202 */ /* 0x000fe20000000f00 */
[----:B------:R-:W-:Y:S01]  /*1820*/  @!P0 IMAD.MOV.U32 R17, RZ, RZ, R4 ;  /* 0x000000ffff118224 */ /* 0x000fe200078e0004 */
[----:B------:R-:W-:Y:S01]  /*1830*/  @!P0 MOV R16, R5 ;  /* 0x0000000500108202 */ /* 0x000fe20000000f00 */
[----:B------:R-:W-:Y:S01]  /*1840*/  @!P0 IMAD.MOV.U32 R24, RZ, RZ, R5 ;  /* 0x000000ffff188224 */ /* 0x000fe200078e0005 */
[----:B------:R-:W-:-:S07]  /*1850*/  @!P0 MOV R25, R4 ;  /* 0x0000000400198202 */ /* 0x000fce0000000f00 */
.L_x_39:
[----:B------:R-:W-:Y:S05]  /*1860*/  BSYNC.RECONVERGENT B0 ;  /* 0x0000000000007941 */ /* 0x000fea0003800200 */
.L_x_38:
[----:B------:R-:W-:Y:S01]  /*1870*/  UISETP.NE.AND UP0, UPT, UR6, 0x1, UPT ;  /* 0x000000010600788c */ /* 0x000fe2000bf05270 */
[----:B------:R-:W-:Y:S08]  /*1880*/  BSSY.RECONVERGENT B0, `(.L_x_37) ;  /* 0x0000056000007945 */ /* 0x000ff00003800200 */
[----:B------:R-:W-:Y:S05]  /*1890*/  BRA.U !UP0, `(.L_x_43) ;  /* 0x0000000508507547 */ /* 0x000fea000b800000 */
[----:B------:R-:W2:Y:S04]  /*18a0*/  LDG.E R12, desc[UR10][R4.64+0x38] ;  /* 0x0000380a040c7981 */ /* 0x000ea8000c1e1900 */
[----:B------:R-:W3:Y:S04]  /*18b0*/  LDG.E R19, desc[UR10][R4.64+0x34] ;  /* 0x0000340a04137981 */ /* 0x000ee8000c1e1900 */
[----:B------:R-:W4:Y:S01]  /*18c0*/  LDG.E R21, desc[UR10][R4.64+0x3c] ;  /* 0x00003c0a04157981 */ /* 0x000f22000c1e1900 */
[----:B------:R-:W-:Y:S01]  /*18d0*/  IADD3 R22, P1, PT, R4, 0x34, RZ ;  /* 0x0000003404167810 */ /* 0x000fe20007f3e0ff */
[----:B------:R-:W-:Y:S01]  /*18e0*/  BSSY.RECONVERGENT B1, `(.L_x_44) ;  /* 0x0000025000017945 */ /* 0x000fe20003800200 */
[----:B--2---:R-:W-:-:S04]  /*18f0*/  FMUL R15, R12, R23 ;  /* 0x000000170c0f7220 */ /* 0x004fc80000400000 */
[----:B---3--:R-:W-:Y:S01]  /*1900*/  FFMA R0, R19, R2, R15 ;  /* 0x0000000213007223 */ /* 0x008fe2000000000f */
[----:B------:R-:W-:-:S03]  /*1910*/  IADD3.X R15, PT, PT, RZ, R5, RZ, P1, !PT ;  /* 0x00000005ff0f7210 */ /* 0x000fc60000ffe4ff */
        /* <DEDUP_REMOVED lines=19> */
.L_x_47:
[----:B------:R-:W-:Y:S01]  /*1a50*/  FMUL.FTZ R19, R0, R21 ;  /* 0x0000001500137220 */ /* 0x000fe20000410000 */
[----:B------:R-:W-:-:S03]  /*1a60*/  FMUL.FTZ R12, R21, 0.5 ;  /* 0x3f000000150c7820 */ /* 0x000fc60000410000 */
[----:B------:R-:W-:-:S04]  /*1a70*/  FFMA R0, -R19, R19, R0 ;  /* 0x0000001313007223 */ /* 0x000fc80000000100 */
[----:B------:R-:W-:-:S07]  /*1a80*/  FFMA R19, R0, R12, R19 ;  /* 0x0000000c00137223 */ /* 0x000fce0000000013 */
.L_x_48:
[----:B------:R-:W-:Y:S05]  /*1a90*/  BSYNC.RECONVERGENT B2 ;  /* 0x0000000000027941 */ /* 0x000fea0003800200 */
.L_x_46:
        /* <DEDUP_REMOVED lines=9> */
.L_x_45:
[----:B------:R-:W-:Y:S05]  /*1b30*/  BSYNC.RECONVERGENT B1 ;  /* 0x0000000000017941 */ /* 0x000fea0003800200 */
.L_x_44:
[----:B------:R-:W-:-:S09]  /*1b40*/  UISETP.NE.AND UP0, UPT, UR6, 0x2, UPT ;  /* 0x000000020600788c */ /* 0x000fd2000bf05270 */
[----:B------:R-:W-:Y:S05]  /*1b50*/  BRA.U !UP0, `(.L_x_43) ;  /* 0x0000000108a07547 */ /* 0x000fea000b800000 */
[----:B------:R-:W2:Y:S04]  /*1b60*/  LDG.E R12, desc[UR10][R4.64+0x6c] ;  /* 0x00006c0a040c7981 */ /* 0x000ea8000c1e1900 */
[----:B------:R-:W3:Y:S04]  /*1b70*/  LDG.E R19, desc[UR10][R4.64+0x68] ;  /* 0x0000680a04137981 */ /* 0x000ee8000c1e1900 */
[----:B------:R-:W4:Y:S01]  /*1b80*/  LDG.E R21, desc[UR10][R4.64+0x70] ;  /* 0x0000700a04157981 */ /* 0x000f22000c1e1900 */
[----:B------:R-:W-:Y:S01]  /*1b90*/  IADD3 R22, P1, PT, R4, 0x68, RZ ;  /* 0x0000006804167810 */ /* 0x000fe20007f3e0ff */
        /* <DEDUP_REMOVED lines=22> */
.L_x_50:
[----:B------:R-:W-:Y:S01]  /*1d00*/  FMUL.FTZ R19, R0, R21 ;  /* 0x0000001500137220 */ /* 0x000fe20000410000 */
[----:B------:R-:W-:-:S03]  /*1d10*/  FMUL.FTZ R12, R21, 0.5 ;  /* 0x3f000000150c7820 */ /* 0x000fc60000410000 */
[----:B------:R-:W-:-:S04]  /*1d20*/  FFMA R0, -R19, R19, R0 ;  /* 0x0000001313007223 */ /* 0x000fc80000000100 */
[----:B------:R-:W-:-:S07]  /*1d30*/  FFMA R19, R0, R12, R19 ;  /* 0x0000000c00137223 */ /* 0x000fce0000000013 */
.L_x_51:
[----:B------:R-:W-:Y:S05]  /*1d40*/  BSYNC.RECONVERGENT B1 ;  /* 0x0000000000017941 */ /* 0x000fea0003800200 */
.L_x_49:
        /* <DEDUP_REMOVED lines=9> */
.L_x_43:
[----:B------:R-:W-:Y:S05]  /*1de0*/  BSYNC.RECONVERGENT B0 ;  /* 0x0000000000007941 */ /* 0x000fea0003800200 */
.L_x_37:
[----:B------:R-:W-:Y:S01]  /*1df0*/  ISETP.NE.U32.AND P0, PT, R25, RZ, PT ;  /* 0x000000ff1900720c */ /* 0x000fe20003f05070 */
[----:B------:R-:W-:Y:S01]  /*1e00*/  BSSY.RECONVERGENT B0, `(.L_x_52) ;  /* 0x00000b3000007945 */ /* 0x000fe20003800200 */
[----:B------:R-:W-:Y:S01]  /*1e10*/  HFMA2 R15, -RZ, RZ, 2, 0 ;  /* 0x40000000ff0f7431 */ /* 0x000fe200000001ff */
[----:B------:R-:W-:Y:S01]  /*1e20*/  MOV R27, 0x40000000 ;  /* 0x40000000001b7802 */ /* 0x000fe20000000f00 */
[----:B------:R-:W-:Y:S01]  /*1e30*/  IMAD.MOV.U32 R19, RZ, RZ, 0x40000000 ;  /* 0x40000000ff137424 */ /* 0x000fe200078e00ff */
[----:B------:R-:W-:Y:S02]  /*1e40*/  ISETP.NE.AND.EX P0, PT, R24, RZ, PT, P0 ;  /* 0x000000ff1800720c */ /* 0x000fe40003f05300 */
[----:B------:R-:W-:Y:S02]  /*1e50*/  MOV R4, R17 ;  /* 0x0000001100047202 */ /* 0x000fe40000000f00 */
[----:B------:R-:W-:-:S09]  /*1e60*/  MOV R5, R16 ;  /* 0x0000001000057202 */ /* 0x000fd20000000f00 */
[----:B------:R-:W-:Y:S05]  /*1e70*/  @!P0 BRA `(.L_x_53) ;  /* 0x0000000800ac8947 */ /* 0x000fea0003800000 */
[----:B------:R-:W2:Y:S04]  /*1e80*/  LDG.E R24, desc[UR10][R4.64+0x4] ;  /* 0x0000040a04187981 */ /* 0x000ea8000c1e1900 */
[----:B------:R-:W3:Y:S04]  /*1e90*/  LDG.E R25, desc[UR10][R4.64] ;  /* 0x0000000a04197981 */ /* 0x000ee8000c1e1900 */
[----:B------:R-:W4:Y:S01]  /*1ea0*/  LDG.E R0, desc[UR10][R4.64+0x8] ;  /* 0x0000080a04007981 */ /* 0x000f22000c1e1900 */
[C---:B------:R-:W-:Y:S01]  /*1eb0*/  FFMA R15, R26.reuse, R23, RZ ;  /* 0x000000171a0f7223 */ /* 0x040fe200000000ff */
[C---:B------:R-:W-:Y:S01]  /*1ec0*/  FFMA R16, R26.reuse, R2, RZ ;  /* 0x000000021a107223 */ /* 0x040fe200000000ff */
[----:B------:R-:W-:Y:S01]  /*1ed0*/  FFMA R17, R26, R3, RZ ;  /* 0x000000031a117223 */ /* 0x000fe200000000ff */
[----:B------:R-:W-:Y:S01]  /*1ee0*/  BSSY.RECONVERGENT B1, `(.L_x_54) ;  /* 0x0000028000017945 */ /* 0x000fe20003800200 */
[----:B--2---:R-:W-:Y:S01]  /*1ef0*/  FADD R24, R15, -R24 ;  /* 0x800000180f187221 */ /* 0x004fe20000000000 */
[----:B---3--:R-:W-:-:S03]  /*1f00*/  FADD R25, R16, -R25 ;  /* 0x8000001910197221 */ /* 0x008fc60000000000 */
[----:B------:R-:W-:Y:S01]  /*1f10*/  FMUL R12, R24, R24 ;  /* 0x00000018180c7220 */ /* 0x000fe20000400000 */
[----:B----4-:R-:W-:-:S03]  /*1f20*/  FADD R26, R17, -R0 ;  /* 0x80000000111a7221 */ /* 0x010fc60000000000 */
[----:B------:R-:W-:-:S04]  /*1f30*/  FFMA R19, R25, R25, R12 ;  /* 0x0000001919137223 */ /* 0x000fc8000000000c */
[----:B------:R-:W-:-:S05]  /*1f40*/  FFMA R19, R26, R26, R19 ;  /* 0x0000001a1a137223 */ /* 0x000fca0000000013 */
[----:B------:R-:W-:-:S13]  /*1f50*/  FSETP.GT.AND P0, PT, R19, RZ, PT ;  /* 0x000000ff1300720b */ /* 0x000fda0003f04000 */
[----:B------:R-:W-:Y:S05]  /*1f60*/  @!P0 BRA `(.L_x_55) ;  /* 0x00000000007c8947 */ /* 0x000fea0003800000 */
[----:B------:R-:W-:Y:S01]  /*1f70*/  VIADD R0, R19, 0xf3000000 ;  /* 0xf300000013007836 */ /* 0x000fe20000000000 */
[----:B------:R0:W1:Y:S01]  /*1f80*/  MUFU.RSQ R12, R19 ;  /* 0x00000013000c7308 */ /* 0x0000620000001400 */
[----:B------:R-:W-:Y:S03]  /*1f90*/  BSSY.RECONVERGENT B2, `(.L_x_56) ;  /* 0x000000c000027945 */ /* 0x000fe60003800200 */
[----:B------:R-:W-:-:S13]  /*1fa0*/  ISETP.GT.U32.AND P0, PT, R0, 0x727fffff, PT ;  /* 0x727fffff0000780c */ /* 0x000fda0003f04070 */
[----:B01----:R-:W-:Y:S05]  /*1fb0*/  @!P0 BRA `(.L_x_57) ;  /* 0x0000000000148947 */ /* 0x003fea0003800000 */
[----:B------:R-:W-:Y:S02]  /*1fc0*/  MOV R0, R19 ;  /* 0x0000001300007202 */ /* 0x000fe40000000f00 */
[----:B------:R-:W-:-:S07]  /*1fd0*/  MOV R12, 0x1ff0 ;  /* 0x00001ff0000c7802 */ /* 0x000fce0000000f00 */
[----:B------:R-:W-:Y:S05]  /*1fe0*/  CALL.REL.NOINC `($__internal_1_$__cuda_sm20_sqrt_rn_f32_slowpath) ;  /* 0x0000000c004c7944 */ /* 0x000fea0003c00000 */
[----:B------:R-:W-:Y:S01]  /*1ff0*/  MOV R0, R19 ;  /* 0x0000001300007202 */ /* 0x000fe20000000f00 */
[----:B------:R-:W-:Y:S06]  /*2000*/  BRA `(.L_x_58) ;  /* 0x0000000000107947 */ /* 0x000fec0003800000 */
.L_x_57:
[----:B------:R-:W-:Y:S01]  /*2010*/  FMUL.FTZ R0, R19, R12 ;  /* 0x0000000c13007220 */ /* 0x000fe20000410000 */
[----:B------:R-:W-:-:S03]  /*2020*/  FMUL.FTZ R12, R12, 0.5 ;  /* 0x3f0000000c0c7820 */ /* 0x000fc60000410000 */
[----:B------:R-:W-:-:S04]  /*2030*/  FFMA R19, -R0, R0, R19 ;  /* 0x0000000000137223 */ /* 0x000fc80000000113 */
[----:B------:R-:W-:-:S07]  /*2040*/  FFMA R0, R19, R12, R0 ;  /* 0x0000000c13007223 */ /* 0x000fce0000000000 */
.L_x_58:
[----:B------:R-:W-:Y:S05]  /*2050*/  BSYNC.RECONVERGENT B2 ;  /* 0x0000000000027941 */ /* 0x000fea0003800200 */
.L_x_56:
        /* <DEDUP_REMOVED lines=8> */
.L_x_60:
[----:B------:R-:W0:Y:S02]  /*20e0*/  MUFU.RCP R21, R0 ;  /* 0x0000000000157308 */ /* 0x000e240000001000 */
[----:B0-----:R-:W-:-:S04]  /*20f0*/  FFMA R12, R21, R0, -1 ;  /* 0xbf800000150c7423 */ /* 0x001fc80000000000 */
[----:B------:R-:W-:-:S04]  /*2100*/  FADD.FTZ R12, -R12, -RZ ;  /* 0x800000ff0c0c7221 */ /* 0x000fc80000010100 */
[----:B------:R-:W-:-:S07]  /*2110*/  FFMA R21, R21, R12, R21 ;  /* 0x0000000c15157223 */ /* 0x000fce0000000015 */
.L_x_61:
[----:B------:R-:W-:Y:S05]  /*2120*/  BSYNC.RECONVERGENT B2 ;  /* 0x0000000000027941 */ /* 0x000fea0003800200 */
.L_x_59:
[-C--:B------:R-:W-:Y:S01]  /*2130*/  FMUL R25, R25, R21.reuse ;  /* 0x0000001519197220 */ /* 0x080fe20000400000 */
[-C--:B------:R-:W-:Y:S01]  /*2140*/  FMUL R24, R24, R21.reuse ;  /* 0x0000001518187220 */ /* 0x080fe20000400000 */
[----:B------:R-:W-:-:S07]  /*2150*/  FMUL R26, R26, R21 ;  /* 0x000000151a1a7220 */ /* 0x000fce0000400000 */
.L_x_55:
[----:B------:R-:W-:Y:S05]  /*2160*/  BSYNC.RECONVERGENT B1 ;  /* 0x0000000000017941 */ /* 0x000fea0003800200 */
.L_x_54:
[----:B------:R-:W-:Y:S01]  /*2170*/  FMUL R0, R24, R23 ;  /* 0x0000001718007220 */ /* 0x000fe20000400000 */
[----:B------:R-:W-:Y:S01]  /*2180*/  HFMA2 R27, -RZ, RZ, 0, 0 ;  /* 0x00000000ff1b7431 */ /* 0x000fe200000001ff */
[----:B------:R-:W-:Y:S02]  /*2190*/  CS2R R22, SRZ ;  /* 0x0000000000167805 */ /* 0x000fe4000001ff00 */
[----:B------:R-:W-:Y:S01]  /*21a0*/  MOV R28, RZ ;  /* 0x000000ff001c7202 */ /* 0x000fe20000000f00 */
[----:B------:R-:W-:-:S04]  /*21b0*/  FFMA R19, R25, R2, R0 ;  /* 0x0000000219137223 */ /* 0x000fc80000000000 */
[----:B------:R-:W-:-:S05]  /*21c0*/  FFMA R19, R26, R3, R19 ;  /* 0x000000031a137223 */ /* 0x000fca0000000013 */
[----:B------:R-:W-:-:S04]  /*21d0*/  FSETP.GT.AND P0, PT, R19, RZ, PT ;  /* 0x000000ff1300720b */ /* 0x000fc80003f04000 */
[----:B------:R-:W-:Y:S02]  /*21e0*/  FSEL R25, -R25, R25, P0 ;  /* 0x0000001919197208 */ /* 0x000fe40000000100 */
[----:B------:R-:W-:Y:S02]  /*21f0*/  FSEL R24, -R24, R24, P0 ;  /* 0x0000001818187208 */ /* 0x000fe40000000100 */
[----:B------:R-:W-:Y:S01]  /*2200*/  FSEL R26, -R26, R26, P0 ;  /* 0x0000001a1a1a7208 */ /* 0x000fe20000000100 */
[----:B------:R-:W-:Y:S02]  /*2210*/  FFMA R29, R25, 9.9999997473787516356e-05, R16 ;  /* 0x38d1b717191d7823 */ /* 0x000fe40000000010 */
[----:B------:R-:W-:Y:S02]  /*2220*/  FFMA R30, R24, 9.9999997473787516356e-05, R15 ;  /* 0x38d1b717181e7823 */ /* 0x000fe4000000000f */
[----:B------:R-:W-:-:S07]  /*2230*/  FFMA R31, R26, 9.9999997473787516356e-05, R17 ;  /* 0x38d1b7171a1f7823 */ /* 0x000fce0000000011 */
.L_x_76:
[----:B------:R-:W0:Y:S02]  /*2240*/  LDC.64 R2, c[0x0][0x380] ;  /* 0x0000e000ff027b82 */ /* 0x000e240000000a00 */
[----:B0-----:R-:W-:-:S05]  /*2250*/  IMAD.WIDE.U32 R2, R23, 0x34, R2 ;  /* 0x0000003417027825 */ /* 0x001fca00078e0002 */
[----:B------:R-:W2:Y:S02]  /*2260*/  LDG.E R33, desc[UR10][R2.64+0x20] ;  /* 0x0000200a02217981 */ /* 0x000ea4000c1e1900 */
[----:B--2---:R-:W-:-:S13]  /*2270*/  FSETP.GT.AND P0, PT, R33, RZ, PT ;  /* 0x000000ff2100720b */ /* 0x004fda0003f04000 */
[----:B------:R-:W-:Y:S05]  /*2280*/  @!P0 BRA `(.L_x_62) ;  /* 0x0000000400808947 */ /* 0x000fea0003800000 */
[----:B------:R-:W2:Y:S04]  /*2290*/  LDG.E R0, desc[UR10][R2.64+0x4] ;  /* 0x0000040a02007981 */ /* 0x000ea8000c1e1900 */
[----:B------:R-:W3:Y:S04]  /*22a0*/  LDG.E R19, desc[UR10][R2.64] ;  /* 0x0000000a02137981 */ /* 0x000ee8000c1e1900 */
[----:B------:R-:W4:Y:S01]  /*22b0*/  LDG.E R12, desc[UR10][R2.64+0x8] ;  /* 0x0000080a020c7981 */ /* 0x000f22000c1e1900 */
[----:B------:R-:W-:Y:S01]  /*22c0*/  BSSY.RECONVERGENT B1, `(.L_x_63) ;  /* 0x0000028000017945 */ /* 0x000fe20003800200 */
[----:B--2---:R-:W-:Y:S01]  /*22d0*/  FADD R35, -R15, R0 ;  /* 0x000000000f237221 */ /* 0x004fe20000000100 */
[----:B---3--:R-:W-:-:S03]  /*22e0*/  FADD R32, -R16, R19 ;  /* 0x0000001310207221 */ /* 0x008fc60000000100 */
[----:B------:R-:W-:Y:S01]  /*22f0*/  FMUL R19, R35, R35 ;  /* 0x0000002323137220 */ /* 0x000fe20000400000 */
[----:B----4-:R-:W-:-:S03]  /*2300*/  FADD R37, -R17, R12 ;  /* 0x0000000c11257221 */ /* 0x010fc60000000100 */
        /* <DEDUP_REMOVED lines=14> */
.L_x_66:
[----:B------:R-:W-:Y:S01]  /*23f0*/  FMUL.FTZ R0, R19, R12 ;  /* 0x0000000c13007220 */ /* 0x000fe20000410000 */
[----:B------:R-:W-:-:S03]  /*2400*/  FMUL.FTZ R12, R12, 0.5 ;  /* 0x3f0000000c0c7820 */ /* 0x000fc60000410000 */
[----:B------:R-:W-:-:S04]  /*2410*/  FFMA R19, -R0, R0, R19 ;  /* 0x0000000000137223 */ /* 0x000fc80000000113 */
[----:B------:R-:W-:-:S07]  /*2420*/  FFMA R0, R19, R12, R0 ;  /* 0x0000000c13007223 */ /* 0x000fce0000000000 */
.L_x_67:
[----:B------:R-:W-:Y:S05]  /*2430*/  BSYNC.RECONVERGENT B2 ;  /* 0x0000000000027941 */ /* 0x000fea0003800200 */
.L_x_65:
        /* <DEDUP_REMOVED lines=8> */
.L_x_69:
[----:B------:R-:W0:Y:S02]  /*24c0*/  MUFU.RCP R21, R0 ;  /* 0x0000000000157308 */ /* 0x000e240000001000 */
[----:B0-----:R-:W-:-:S04]  /*24d0*/  FFMA R12, R21, R0, -1 ;  /* 0xbf800000150c7423 */ /* 0x001fc80000000000 */
[----:B------:R-:W-:-:S04]  /*24e0*/  FADD.FTZ R12, -R12, -RZ ;  /* 0x800000ff0c0c7221 */ /* 0x000fc80000010100 */
[----:B------:R-:W-:-:S07]  /*24f0*/  FFMA R21, R21, R12, R21 ;  /* 0x0000000c15157223 */ /* 0x000fce0000000015 */
.L_x_70:
[----:B------:R-:W-:Y:S05]  /*2500*/  BSYNC.RECONVERGENT B2 ;  /* 0x0000000000027941 */ /* 0x000fea0003800200 */
.L_x_68:
[-C--:B------:R-:W-:Y:S01]  /*2510*/  FMUL R32, R32, R21.reuse ;  /* 0x0000001520207220 */ /* 0x080fe20000400000 */
[-C--:B------:R-:W-:Y:S01]  /*2520*/  FMUL R35, R35, R21.reuse ;  /* 0x0000001523237220 */ /* 0x080fe20000400000 */
[----:B------:R-:W-:-:S07]  /*2530*/  FMUL R37, R37, R21 ;  /* 0x0000001525257220 */ /* 0x000fce0000400000 */
.L_x_64:
[----:B------:R-:W-:Y:S05]  /*2540*/  BSYNC.RECONVERGENT B1 ;  /* 0x0000000000017941 */ /* 0x000fea0003800200 */
.L_x_63:
[----:B------:R-:W-:Y:S01]  /*2550*/  HFMA2 R0, -RZ, RZ, 0, 0 ;  /* 0x00000000ff007431 */ /* 0x000fe200000001ff */
[----:B------:R-:W-:Y:S06]  /*2560*/  BSSY.RECONVERGENT B1, `(.L_x_71) ;  /* 0x0000020000017945 */ /* 0x000fec0003800200 */
.L_x_75:
[----:B------:R-:W-:Y:S01]  /*2570*/  ISETP.NE.AND P0, PT, R23, R0, PT ;  /* 0x000000001700720c */ /* 0x000fe20003f05270 */
[----:B------:R-:W-:-:S12]  /*2580*/  BSSY.RELIABLE B2, `(.L_x_72) ;  /* 0x0000018000027945 */ /* 0x000fd80003800100 */
[----:B------:R-:W-:Y:S05]  /*2590*/  @!P0 BRA `(.L_x_73) ;  /* 0x0000000000588947 */ /* 0x000fea0003800000 */
[----:B------:R-:W0:Y:S02]  /*25a0*/  LDC.64 R18, c[0x0][0x380] ;  /* 0x0000e000ff127b82 */ /* 0x000e240000000a00 */
[----:B0-----:R-:W-:-:S05]  /*25b0*/  IMAD.WIDE.U32 R18, R0, 0x34, R18 ;  /* 0x0000003400127825 */ /* 0x001fca00078e0012 */
[----:B------:R-:W2:Y:S04]  /*25c0*/  LDG.E R21, desc[UR10][R18.64+0x4] ;  /* 0x0000040a12157981 */ /* 0x000ea8000c1e1900 */
[----:B------:R-:W3:Y:S04]  /*25d0*/  LDG.E R34, desc[UR10][R18.64] ;  /* 0x0000000a12227981 */ /* 0x000ee8000c1e1900 */
[----:B------:R-:W4:Y:S01]  /*25e0*/  LDG.E R20, desc[UR10][R18.64+0x8] ;  /* 0x0000080a12147981 */ /* 0x000f22000c1e1900 */
[----:B--2---:R-:W-:Y:S01]  /*25f0*/  FADD R12, -R30, R21 ;  /* 0x000000151e0c7221 */ /* 0x004fe20000000100 */
[----:B---3--:R-:W-:-:S03]  /*2600*/  FADD R21, -R29, R34 ;  /* 0x000000221d157221 */ /* 0x008fc60000000100 */
[----:B------:R-:W-:Y:S01]  /*2610*/  FMUL R34, R12, R35 ;  /* 0x000000230c227220 */ /* 0x000fe20000400000 */
[----:B----4-:R-:W-:-:S03]  /*2620*/  FADD R20, -R31, R20 ;  /* 0x000000141f147221 */ /* 0x010fc60000000100 */
[----:B------:R-:W-:-:S04]  /*2630*/  FFMA R34, R21, R32, R34 ;  /* 0x0000002015227223 */ /* 0x000fc80000000022 */
[----:B------:R-:W-:-:S05]  /*2640*/  FFMA R34, R20, R37, R34 ;  /* 0x0000002514227223 */ /* 0x000fca0000000022 */
[----:B------:R-:W-:-:S13]  /*2650*/  FSETP.GEU.AND P0, PT, R34, RZ, PT ;  /* 0x000000ff2200720b */ /* 0x000fda0003f0e000 */
[----:B------:R-:W-:Y:S05]  /*2660*/  @!P0 BRA `(.L_x_73) ;  /* 0x0000000000248947 */ /* 0x000fea0003800000 */
[----:B------:R-:W2:Y:S01]  /*2670*/  LDG.E R18, desc[UR10][R18.64+0x10] ;  /* 0x0000100a12127981 */ /* 0x000ea2000c1e1900 */
[----:B------:R-:W-:-:S04]  /*2680*/  FMUL R12, R12, R12 ;  /* 0x0000000c0c0c7220 */ /* 0x000fc80000400000 */
[----:B------:R-:W-:-:S04]  /*2690*/  FFMA R21, R21, R21, R12 ;  /* 0x0000001515157223 */ /* 0x000fc8000000000c */
[----:B------:R-:W-:-:S04]  /*26a0*/  FFMA R21, R20, R20, R21 ;  /* 0x0000001414157223 */ /* 0x000fc80000000015 */
[----:B------:R-:W-:Y:S01]  /*26b0*/  FFMA R21, -R34, R34, R21 ;  /* 0x0000002222157223 */ /* 0x000fe20000000115 */
[----:B------:R-:W-:-:S04]  /*26c0*/  MOV R12, RZ ;  /* 0x000000ff000c7202 */ /* 0x000fc80000000f00 */
[----:B--2---:R-:W-:-:S13]  /*26d0*/  FSETP.GT.AND P0, PT, R21, R18, PT ;  /* 0x000000121500720b */ /* 0x004fda0003f04000 */
[----:B------:R-:W-:Y:S05]  /*26e0*/  @!P0 BREAK.RELIABLE B2 ;  /* 0x0000000000028942 */ /* 0x000fea0003800100 */
[----:B------:R-:W-:Y:S05]  /*26f0*/  @!P0 BRA `(.L_x_74) ;  /* 0x0000000000188947 */ /* 0x000fea0003800000 */
.L_x_73:
[----:B------:R-:W-:Y:S05]  /*2700*/  BSYNC.RELIABLE B2 ;  /* 0x0000000000027941 */ /* 0x000fea0003800100 */
.L_x_72:
[----:B------:R-:W0:Y:S01]  /*2710*/  LDCU UR5, c[0x0][0x388] ;  /* 0x00007100ff0577ac */ /* 0x000e220008000800 */
[----:B------:R-:W-:-:S05]  /*2720*/  VIADD R0, R0, 0x1 ;  /* 0x0000000100007836 */ /* 0x000fca0000000000 */
[----:B0-----:R-:W-:-:S13]  /*2730*/  ISETP.NE.AND P0, PT, R0, UR5, PT ;  /* 0x0000000500007c0c */ /* 0x001fda000bf05270 */
[----:B------:R-:W-:Y:S05]  /*2740*/  @P0 BRA `(.L_x_75) ;  /* 0xfffffffc00880947 */ /* 0x000fea000383ffff */
[----:B------:R-:W-:-:S07]  /*2750*/  HFMA2 R12, -RZ, RZ, 1.875, 0 ;  /* 0x3f800000ff0c7431 */ /* 0x000fce00000001ff */
.L_x_74:
[----:B------:R-:W-:Y:S05]  /*2760*/  BSYNC.RECONVERGENT B1 ;  /* 0x0000000000017941 */ /* 0x000fea0003800200 */
.L_x_71:
[----:B------:R-:W2:Y:S04]  /*2770*/  LDG.E R20, desc[UR10][R4.64+0x14] ;  /* 0x0000140a04147981 */ /* 0x000ea8000c1e1900 */
[----:B------:R-:W3:Y:S04]  /*2780*/  LDG.E R18, desc[UR10][R4.64+0x18] ;  /* 0x0000180a04127981 */ /* 0x000ee8000c1e1900 */
[----:B------:R-:W4:Y:S04]  /*2790*/  LDG.E R19, desc[UR10][R4.64+0x1c] ;  /* 0x00001c0a04137981 */ /* 0x000f28000c1e1900 */
[----:B------:R-:W5:Y:S04]  /*27a0*/  LDG.E R0, desc[UR10][R2.64+0x24] ;  /* 0x0000240a02007981 */ /* 0x000f68000c1e1900 */
[----:B------:R-:W5:Y:S01]  /*27b0*/  LDG.E R21, desc[UR10][R2.64+0x28] ;  /* 0x0000280a02157981 */ /* 0x000f62000c1e1900 */
[----:B------:R-:W-:-:S04]  /*27c0*/  FMUL R32, R25, R32 ;  /* 0x0000002019207220 */ /* 0x000fc80000400000 */
[----:B------:R-:W-:-:S04]  /*27d0*/  FFMA R35, R24, R35, R32 ;  /* 0x0000002318237223 */ /* 0x000fc80000000020 */
[----:B------:R-:W-:-:S05]  /*27e0*/  FFMA R35, R26, R37, R35 ;  /* 0x000000251a237223 */ /* 0x000fca0000000023 */
[----:B------:R-:W-:Y:S01]  /*27f0*/  FMNMX R35, RZ, R35, !PT ;  /* 0x00000023ff237209 */ /* 0x000fe20007800000 */
[-C--:B--2---:R-:W-:Y:S01]  /*2800*/  FMUL R20, R20, R12.reuse ;  /* 0x0000000c14147220 */ /* 0x084fe20000400000 */
[----:B---3--:R-:W-:-:S03]  /*2810*/  FMUL R18, R18, R12 ;  /* 0x0000000c12127220 */ /* 0x008fc60000400000 */
[-C--:B------:R-:W-:Y:S01]  /*2820*/  FMUL R20, R20, R35.reuse ;  /* 0x0000002314147220 */ /* 0x080fe20000400000 */
[----:B----4-:R-:W-:Y:S01]  /*2830*/  FMUL R19, R19, R12 ;  /* 0x0000000c13137220 */ /* 0x010fe20000400000 */
[-C--:B------:R-:W-:Y:S02]  /*2840*/  FMUL R18, R18, R35.reuse ;  /* 0x0000002312127220 */ /* 0x080fe40000400000 */
[----:B------:R-:W-:Y:S01]  /*2850*/  FFMA R28, R33, R20, R28 ;  /* 0x00000014211c7223 */ /* 0x000fe2000000001c */
[----:B------:R-:W-:Y:S01]  /*2860*/  FMUL R19, R19, R35 ;  /* 0x0000002313137220 */ /* 0x000fe20000400000 */
[----:B-----5:R-:W-:-:S03]  /*2870*/  FFMA R27, R18, R0, R27 ;  /* 0x00000000121b7223 */ /* 0x020fc6000000001b */
[----:B------:R-:W-:-:S07]  /*2880*/  FFMA R22, R19, R21, R22 ;  /* 0x0000001513167223 */ /* 0x000fce0000000016 */
.L_x_62:
[----:B------:R-:W0:Y:S01]  /*2890*/  LDCU UR5, c[0x0][0x388] ;  /* 0x00007100ff0577ac */ /* 0x000e220008000800 */
[----:B------:R-:W-:-:S04]  /*28a0*/  IADD3 R23, PT, PT, R23, 0x1, RZ ;  /* 0x0000000117177810 */ /* 0x000fc80007ffe0ff */
[----:B0-----:R-:W-:-:S13]  /*28b0*/  ISETP.NE.AND P0, PT, R23, UR5, PT ;  /* 0x0000000517007c0c */ /* 0x001fda000bf05270 */
[----:B------:R-:W-:Y:S05]  /*28c0*/  @P0 BRA `(.L_x_76) ;  /* 0xfffffff8005c0947 */ /* 0x000fea000383ffff */
[----:B------:R-:W2:Y:S04]  /*28d0*/  LDG.E R15, desc[UR10][R4.64+0x20] ;  /* 0x0000200a040f7981 */ /* 0x000ea8000c1e1900 */
[----:B------:R-:W3:Y:S04]  /*28e0*/  LDG.E R0, desc[UR10][R4.64+0x24] ;  /* 0x0000240a04007981 */ /* 0x000ee8000c1e1900 */
[----:B------:R-:W4:Y:S01]  /*28f0*/  LDG.E R19, desc[UR10][R4.64+0x28] ;  /* 0x0000280a04137981 */ /* 0x000f22000c1e1900 */
[----:B--2---:R-:W-:Y:S01]  /*2900*/  FADD R15, R28, R15 ;  /* 0x0000000f1c0f7221 */ /* 0x004fe20000000000 */
[----:B---3--:R-:W-:Y:S01]  /*2910*/  FADD R27, R27, R0 ;  /* 0x000000001b1b7221 */ /* 0x008fe20000000000 */
[----:B----4-:R-:W-:-:S07]  /*2920*/  FADD R19, R22, R19 ;  /* 0x0000001316137221 */ /* 0x010fce0000000000 */
.L_x_53:
[----:B------:R-:W-:Y:S05]  /*2930*/  BSYNC.RECONVERGENT B0 ;  /* 0x0000000000007941 */ /* 0x000fea0003800200 */
.L_x_52:
[----:B------:R-:W0:Y:S02]  /*2940*/  LDC.64 R2, c[0x0][0x390] ;  /* 0x0000e400ff027b82 */ /* 0x000e240000000a00 */
[----:B0-----:R-:W-:-:S04]  /*2950*/  IMAD.WIDE R2, R14, 0xc, R2 ;  /* 0x0000000c0e027825 */ /* 0x001fc800078e0202 */
[----:B------:R-:W-:Y:S01]  /*2960*/  IMAD.IADD R14, R13, 0x1, R14 ;  /* 0x000000010d0e7824 */ /* 0x000fe200078e020e */
[----:B------:R0:W-:Y:S04]  /*2970*/  STG.E desc[UR10][R2.64], R15 ;  /* 0x0000000f02007986 */ /* 0x0001e8000c10190a */
[----:B------:R0:W-:Y:S01]  /*2980*/  STG.E desc[UR10][R2.64+0x4], R27 ;  /* 0x0000041b02007986 */ /* 0x0001e2000c10190a */
[----:B------:R-:W-:-:S03]  /*2990*/  ISETP.GE.AND P0, PT, R14, UR4, PT ;  /* 0x000000040e007c0c */ /* 0x000fc6000bf06270 */
[----:B------:R0:W-:Y:S10]  /*29a0*/  STG.E desc[UR10][R2.64+0x8], R19 ;  /* 0x0000081302007986 */ /* 0x0001f4000c10190a */
[----:B------:R-:W-:Y:S05]  /*29b0*/  @!P0 BRA `(.L_x_77) ;  /* 0xffffffd8009c8947 */ /* 0x000fea000383ffff */
[----:B------:R-:W-:Y:S05]  /*29c0*/  EXIT ;  /* 0x000000000000794d */ /* 0x000fea0003800000 */
        .weak           $__internal_0_$__cuda_sm20_rcp_rn_f32_slowpath
        .type           $__internal_0_$__cuda_sm20_rcp_rn_f32_slowpath,@function
        .size           $__internal_0_$__cuda_sm20_rcp_rn_f32_slowpath,($__internal_1_$__cuda_sm20_sqrt_rn_f32_slowpath - $__internal_0_$__cuda_sm20_rcp_rn_f32_slowpath)
$__internal_0_$__cuda_sm20_rcp_rn_f32_slowpath:
[----:B------:R-:W-:Y:S01]  /*29d0*/  SHF.L.U32 R21, R0, 0x1, RZ ;  /* 0x0000000100157819 */ /* 0x000fe200000006ff */
[----:B------:R-:W-:Y:S03]  /*29e0*/  BSSY.RECONVERGENT B3, `(.L_x_78) ;  /* 0x0000030000037945 */ /* 0x000fe60003800200 */
[----:B------:R-:W-:-:S04]  /*29f0*/  SHF.R.U32.HI R21, RZ, 0x18, R21 ;  /* 0x00000018ff157819 */ /* 0x000fc80000011615 */
[----:B------:R-:W-:-:S13]  /*2a00*/  ISETP.NE.U32.AND P0, PT, R21, RZ, PT ;  /* 0x000000ff1500720c */ /* 0x000fda0003f05070 */
[----:B------:R-:W-:Y:S05]  /*2a10*/  @P0 BRA `(.L_x_79) ;  /* 0x0000000000280947 */ /* 0x000fea0003800000 */
[----:B------:R-:W-:-:S04]  /*2a20*/  SHF.L.U32 R18, R0, 0x1, RZ ;  /* 0x0000000100127819 */ /* 0x000fc800000006ff */
[----:B------:R-:W-:-:S13]  /*2a30*/  ISETP.NE.AND P0, PT, R18, RZ, PT ;  /* 0x000000ff1200720c */ /* 0x000fda0003f05270 */
[----:B------:R-:W-:Y:S01]  /*2a40*/  @P0 FFMA R19, R0, 1.84467440737095516160e+19, RZ ;  /* 0x5f80000000130823 */ /* 0x000fe200000000ff */
[----:B------:R-:W-:Y:S08]  /*2a50*/  @!P0 MUFU.RCP R21, R0 ;  /* 0x0000000000158308 */ /* 0x000ff00000001000 */
[----:B------:R-:W0:Y:S02]  /*2a60*/  @P0 MUFU.RCP R18, R19 ;  /* 0x0000001300120308 */ /* 0x000e240000001000 */
[----:B0-----:R-:W-:-:S04]  /*2a70*/  @P0 FFMA R20, R19, R18, -1 ;  /* 0xbf80000013140423 */ /* 0x001fc80000000012 */
[----:B------:R-:W-:-:S04]  /*2a80*/  @P0 FADD.FTZ R20, -R20, -RZ ;  /* 0x800000ff14140221 */ /* 0x000fc80000010100 */
[----:B------:R-:W-:-:S04]  /*2a90*/  @P0 FFMA R20, R18, R20, R18 ;  /* 0x0000001412140223 */ /* 0x000fc80000000012 */
[----:B------:R-:W-:Y:S01]  /*2aa0*/  @P0 FFMA R21, R20, 1.84467440737095516160e+19, RZ ;  /* 0x5f80000014150823 */ /* 0x000fe200000000ff */
[----:B------:R-:W-:Y:S06]  /*2ab0*/  BRA `(.L_x_80) ;  /* 0x0000000000887947 */ /* 0x000fec0003800000 */
.L_x_79:
[----:B------:R-:W-:-:S05]  /*2ac0*/  VIADD R20, R21, 0xffffff03 ;  /* 0xffffff0315147836 */ /* 0x000fca0000000000 */
[----:B------:R-:W-:-:S13]  /*2ad0*/  ISETP.GT.U32.AND P0, PT, R20, 0x1, PT ;  /* 0x000000011400780c */ /* 0x000fda0003f04070 */
[----:B------:R-:W-:Y:S05]  /*2ae0*/  @P0 BRA `(.L_x_81) ;  /* 0x0000000000780947 */ /* 0x000fea0003800000 */
[----:B------:R-:W-:Y:S02]  /*2af0*/  LOP3.LUT R36, R0, 0x7fffff, RZ, 0xc0, !PT ;  /* 0x007fffff00247812 */ /* 0x000fe400078ec0ff */
[----:B------:R-:W-:Y:S02]  /*2b00*/  IADD3 R21, PT, PT, R21, -0xfc, RZ ;  /* 0xffffff0415157810 */ /* 0x000fe40007ffe0ff */
[----:B------:R-:W-:-:S04]  /*2b10*/  LOP3.LUT R36, R36, 0x3f800000, RZ, 0xfc, !PT ;  /* 0x3f80000024247812 */ /* 0x000fc800078efcff */
[----:B------:R-:W0:Y:S02]  /*2b20*/  MUFU.RCP R18, R36 ;  /* 0x0000002400127308 */ /* 0x000e240000001000 */
[----:B0-----:R-:W-:-:S04]  /*2b30*/  FFMA R19, R36, R18, -1 ;  /* 0xbf80000024137423 */ /* 0x001fc80000000012 */
[----:B------:R-:W-:-:S04]  /*2b40*/  FADD.FTZ R19, -R19, -RZ ;  /* 0x800000ff13137221 */ /* 0x000fc80000010100 */
[CCC-:B------:R-:W-:Y:S01]  /*2b50*/  FFMA.RM R34, R18.reuse, R19.reuse, R18.reuse ;  /* 0x0000001312227223 */ /* 0x1c0fe20000004012 */
[----:B------:R-:W-:-:S04]  /*2b60*/  FFMA.RP R19, R18, R19, R18 ;  /* 0x0000001312137223 */ /* 0x000fc80000008012 */
[C---:B------:R-:W-:Y:S02]  /*2b70*/  LOP3.LUT R18, R34.reuse, 0x7fffff, RZ, 0xc0, !PT ;  /* 0x007fffff22127812 */ /* 0x040fe400078ec0ff */
[----:B------:R-:W-:Y:S02]  /*2b80*/  FSETP.NEU.FTZ.AND P0, PT, R34, R19, PT ;  /* 0x000000132200720b */ /* 0x000fe40003f1d000 */
[----:B------:R-:W-:Y:S02]  /*2b90*/  MOV R19, 0x3 ;  /* 0x0000000300137802 */ /* 0x000fe40000000f00 */
[----:B------:R-:W-:Y:S02]  /*2ba0*/  LOP3.LUT R18, R18, 0x800000, RZ, 0xfc, !PT ;  /* 0x0080000012127812 */ /* 0x000fe400078efcff */
[----:B------:R-:W-:Y:S02]  /*2bb0*/  SHF.L.U32 R19, R19, R20, RZ ;  /* 0x0000001413137219 */ /* 0x000fe400000006ff */
[----:B------:R-:W-:-:S02]  /*2bc0*/  SEL R34, RZ, 0xffffffff, !P0 ;  /* 0xffffffffff227807 */ /* 0x000fc40004000000 */
[----:B------:R-:W-:Y:S02]  /*2bd0*/  LOP3.LUT R19, R19, R18, RZ, 0xc0, !PT ;  /* 0x0000001213137212 */ /* 0x000fe400078ec0ff */
[----:B------:R-:W-:Y:S01]  /*2be0*/  SHF.R.U32.HI R21, RZ, R21, R18 ;  /* 0x00000015ff157219 */ /* 0x000fe20000011612 */
[----:B------:R-:W-:Y:S01]  /*2bf0*/  IMAD.MOV R34, RZ, RZ, -R34 ;  /* 0x000000ffff227224 */ /* 0x000fe200078e0a22 */
[----:B------:R-:W-:-:S04]  /*2c00*/  SHF.R.U32.HI R19, RZ, R20, R19 ;  /* 0x00000014ff137219 */ /* 0x000fc80000011613 */
[----:B------:R-:W-:Y:S02]  /*2c10*/  LOP3.LUT P1, RZ, R34, R20, R18, 0xf8, !PT ;  /* 0x0000001422ff7212 */ /* 0x000fe4000782f812 */
[C---:B------:R-:W-:Y:S02]  /*2c20*/  LOP3.LUT P0, RZ, R19.reuse, 0x1, RZ, 0xc0, !PT ;  /* 0x0000000113ff7812 */ /* 0x040fe4000780c0ff */
[----:B------:R-:W-:-:S04]  /*2c30*/  LOP3.LUT P2, RZ, R19, 0x2, RZ, 0xc0, !PT ;  /* 0x0000000213ff7812 */ /* 0x000fc8000784c0ff */
[----:B------:R-:W-:Y:S02]  /*2c40*/  PLOP3.LUT P0, PT, P0, P1, P2, 0xe0, 0x0 ;  /* 0x000000000000781c */ /* 0x000fe40000703c20 */
[----:B------:R-:W-:Y:S02]  /*2c50*/  LOP3.LUT P1, RZ, R0, 0x7fffff, RZ, 0xc0, !PT ;  /* 0x007fffff00ff7812 */ /* 0x000fe4000782c0ff */
[----:B------:R-:W-:-:S04]  /*2c60*/  SEL R18, RZ, 0x1, !P0 ;  /* 0x00000001ff127807 */ /* 0x000fc80004000000 */
[----:B------:R-:W-:-:S04]  /*2c70*/  IADD3 R18, PT, PT, -R18, RZ, RZ ;  /* 0x000000ff12127210 */ /* 0x000fc80007ffe1ff */
[----:B------:R-:W-:-:S13]  /*2c80*/  ISETP.GE.AND P0, PT, R18, RZ, PT ;  /* 0x000000ff1200720c */ /* 0x000fda0003f06270 */
[----:B------:R-:W-:-:S05]  /*2c90*/  @!P0 IADD3 R21, PT, PT, R21, 0x1, RZ ;  /* 0x0000000115158810 */ /* 0x000fca0007ffe0ff */
[----:B------:R-:W-:-:S05]  /*2ca0*/  @!P1 IMAD.SHL.U32 R21, R21, 0x2, RZ ;  /* 0x0000000215159824 */ /* 0x000fca00078e00ff */
[----:B------:R-:W-:Y:S01]  /*2cb0*/  LOP3.LUT R21, R21, 0x80000000, R0, 0xf8, !PT ;  /* 0x8000000015157812 */ /* 0x000fe200078ef800 */
[----:B------:R-:W-:Y:S06]  /*2cc0*/  BRA `(.L_x_80) ;  /* 0x0000000000047947 */ /* 0x000fec0003800000 */
.L_x_81:
[----:B------:R0:W1:Y:S02]  /*2cd0*/  MUFU.RCP R21, R0 ;  /* 0x0000000000157308 */ /* 0x0000640000001000 */
.L_x_80:
[----:B------:R-:W-:Y:S05]  /*2ce0*/  BSYNC.RECONVERGENT B3 ;  /* 0x0000000000037941 */ /* 0x000fea0003800200 */
.L_x_78:
[----:B------:R-:W-:Y:S01]  /*2cf0*/  HFMA2 R19, -RZ, RZ, 0, 0 ;  /* 0x00000000ff137431 */ /* 0x000fe200000001ff */
[----:B------:R-:W-:-:S04]  /*2d00*/  MOV R18, R12 ;  /* 0x0000000c00127202 */ /* 0x000fc80000000f00 */
[----:B01----:R-:W-:Y:S05]  /*2d10*/  RET.REL.NODEC R18 `(_Z10fill_imageP6SphereiP4Vec3IfEii) ;  /* 0xffffffd012b87950 */ /* 0x003fea0003c3ffff */
        .weak           $__internal_1_$__cuda_sm20_sqrt_rn_f32_slowpath
        .type           $__internal_1_$__cuda_sm20_sqrt_rn_f32_slowpath,@function
        .size           $__internal_1_$__cuda_sm20_sqrt_rn_f32_slowpath,($__internal_2_$__cuda_sm3x_div_rn_noftz_f32_slowpath - $__internal_1_$__cuda_sm20_sqrt_rn_f32_slowpath)
$__internal_1_$__cuda_sm20_sqrt_rn_f32_slowpath:
[----:B------:R-:W-:-:S13]  /*2d20*/  LOP3.LUT P1, RZ, R0, 0x7fffffff, RZ, 0xc0, !PT ;  /* 0x7fffffff00ff7812 */ /* 0x000fda000782c0ff */
[----:B------:R-:W-:Y:S01]  /*2d30*/  @!P1 IMAD.MOV.U32 R19, RZ, RZ, R0 ;  /* 0x000000ffff139224 */ /* 0x000fe200078e0000 */
[----:B------:R-:W-:Y:S06]  /*2d40*/  @!P1 BRA `(.L_x_82) ;  /* 0x0000000000409947 */ /* 0x000fec0003800000 */
[----:B------:R-:W-:-:S13]  /*2d50*/  FSETP.GEU.FTZ.AND P1, PT, R0, RZ, PT ;  /* 0x000000ff0000720b */ /* 0x000fda0003f3e000 */
[----:B------:R-:W-:Y:S01]  /*2d60*/  @!P1 MOV R19, 0x7fffffff ;  /* 0x7fffffff00139802 */ /* 0x000fe20000000f00 */
[----:B------:R-:W-:Y:S06]  /*2d70*/  @!P1 BRA `(.L_x_82) ;  /* 0x0000000000349947 */ /* 0x000fec0003800000 */
[----:B------:R-:W-:-:S13]  /*2d80*/  FSETP.GTU.FTZ.AND P1, PT, |R0|, +INF , PT ;  /* 0x7f8000000000780b */ /* 0x000fda0003f3c200 */
[----:B------:R-:W-:Y:S01]  /*2d90*/  @P1 FADD.FTZ R19, R0, 1 ;  /* 0x3f80000000131421 */ /* 0x000fe20000010000 */
[----:B------:R-:W-:Y:S06]  /*2da0*/  @P1 BRA `(.L_x_82) ;  /* 0x0000000000281947 */ /* 0x000fec0003800000 */
[----:B------:R-:W-:-:S13]  /*2db0*/  FSETP.NEU.FTZ.AND P1, PT, |R0|, +INF , PT ;  /* 0x7f8000000000780b */ /* 0x000fda0003f3d200 */
[----:B------:R-:W-:-:S04]  /*2dc0*/  @P1 FFMA R34, R0, 1.84467440737095516160e+19, RZ ;  /* 0x5f80000000221823 */ /* 0x000fc800000000ff */
[----:B------:R-:W0:Y:S02]  /*2dd0*/  @P1 MUFU.RSQ R20, R34 ;  /* 0x0000002200141308 */ /* 0x000e240000001400 */
[----:B0-----:R-:W-:Y:S01]  /*2de0*/  @P1 FMUL.FTZ R19, R34, R20 ;  /* 0x0000001422131220 */ /* 0x001fe20000410000 */
[----:B------:R-:W-:-:S03]  /*2df0*/  @P1 FMUL.FTZ R20, R20, 0.5 ;  /* 0x3f00000014141820 */ /* 0x000fc60000410000 */
[----:B------:R-:W-:-:S04]  /*2e00*/  @P1 FADD.FTZ R18, -R19, -RZ ;  /* 0x800000ff13121221 */ /* 0x000fc80000010100 */
[----:B------:R-:W-:-:S04]  /*2e10*/  @P1 FFMA R18, R19, R18, R34 ;  /* 0x0000001213121223 */ /* 0x000fc80000000022 */
[----:B------:R-:W-:Y:S01]  /*2e20*/  @P1 FFMA R18, R18, R20, R19 ;  /* 0x0000001412121223 */ /* 0x000fe20000000013 */
[----:B------:R-:W-:-:S03]  /*2e30*/  @!P1 MOV R19, R0 ;  /* 0x0000000000139202 */ /* 0x000fc60000000f00 */
[----:B------:R-:W-:-:S07]  /*2e40*/  @P1 FMUL.FTZ R19, R18, 2.3283064365386962891e-10 ;  /* 0x2f80000012131820 */ /* 0x000fce0000410000 */
.L_x_82:
[----:B------:R-:W-:Y:S02]  /*2e50*/  HFMA2 R21, -RZ, RZ, 0, 0 ;  /* 0x00000000ff157431 */ /* 0x000fe400000001ff */
[----:B------:R-:W-:-:S04]  /*2e60*/  IMAD.MOV.U32 R20, RZ, RZ, R12 ;  /* 0x000000ffff147224 */ /* 0x000fc800078e000c */
[----:B------:R-:W-:Y:S05]  /*2e70*/  RET.REL.NODEC R20 `(_Z10fill_imageP6SphereiP4Vec3IfEii) ;  /* 0xffffffd014607950 */ /* 0x000fea0003c3ffff */
        .weak           $__internal_2_$__cuda_sm3x_div_rn_noftz_f32_slowpath
        .type           $__internal_2_$__cuda_sm3x_div_rn_noftz_f32_slowpath,@function
        .size           $__internal_2_$__cuda_sm3x_div_rn_noftz_f32_slowpath,(.L_x_94 - $__internal_2_$__cuda_sm3x_div_rn_noftz_f32_slowpath)
$__internal_2_$__cuda_sm3x_div_rn_noftz_f32_slowpath:
[----:B------:R-:W-:Y:S02]  /*2e80*/  SHF.R.U32.HI R5, RZ, 0x17, R0 ;  /* 0x00000017ff057819 */ /* 0x000fe40000011600 */
[----:B------:R-:W-:Y:S02]  /*2e90*/  SHF.R.U32.HI R4, RZ, 0x17, R3 ;  /* 0x00000017ff047819 */ /* 0x000fe40000011603 */
[----:B------:R-:W-:Y:S02]  /*2ea0*/  LOP3.LUT R5, R5, 0xff, RZ, 0xc0, !PT ;  /* 0x000000ff05057812 */ /* 0x000fe400078ec0ff */
[----:B------:R-:W-:Y:S02]  /*2eb0*/  LOP3.LUT R4, R4, 0xff, RZ, 0xc0, !PT ;  /* 0x000000ff04047812 */ /* 0x000fe400078ec0ff */
[----:B------:R-:W-:Y:S02]  /*2ec0*/  IADD3 R12, PT, PT, R5, -0x1, RZ ;  /* 0xffffffff050c7810 */ /* 0x000fe40007ffe0ff */
[----:B------:R-:W-:Y:S01]  /*2ed0*/  MOV R6, R3 ;  /* 0x0000000300067202 */ /* 0x000fe20000000f00 */
[----:B------:R-:W-:Y:S01]  /*2ee0*/  VIADD R9, R4, 0xffffffff ;  /* 0xffffffff04097836 */ /* 0x000fe20000000000 */
[----:B------:R-:W-:-:S02]  /*2ef0*/  ISETP.GT.U32.AND P0, PT, R12, 0xfd, PT ;  /* 0x000000fd0c00780c */ /* 0x000fc40003f04070 */
[----:B------:R-:W-:Y:S02]  /*2f00*/  MOV R7, R0 ;  /* 0x0000000000077202 */ /* 0x000fe40000000f00 */
[----:B------:R-:W-:-:S13]  /*2f10*/  ISETP.GT.U32.OR P0, PT, R9, 0xfd, P0 ;  /* 0x000000fd0900780c */ /* 0x000fda0000704470 */
[----:B------:R-:W-:Y:S01]  /*2f20*/  @!P0 IMAD.MOV.U32 R8, RZ, RZ, RZ ;  /* 0x000000ffff088224 */ /* 0x000fe200078e00ff */
[----:B------:R-:W-:Y:S06]  /*2f30*/  @!P0 BRA `(.L_x_83) ;  /* 0x00000000005c8947 */ /* 0x000fec0003800000 */
[----:B------:R-:W-:Y:S02]  /*2f40*/  FSETP.GTU.FTZ.AND P0, PT, |R3|, +INF , PT ;  /* 0x7f8000000300780b */ /* 0x000fe40003f1c200 */
[----:B------:R-:W-:-:S04]  /*2f50*/  FSETP.GTU.FTZ.AND P1, PT, |R0|, +INF , PT ;  /* 0x7f8000000000780b */ /* 0x000fc80003f3c200 */
[----:B------:R-:W-:-:S13]  /*2f60*/  PLOP3.LUT P0, PT, P0, P1, PT, 0xf8, 0x8f ;  /* 0x00000000008f781c */ /* 0x000fda0000703f70 */
[----:B------:R-:W-:Y:S05]  /*2f70*/  @P0 BRA `(.L_x_84) ;  /* 0x0000000400440947 */ /* 0x000fea0003800000 */
[----:B------:R-:W-:-:S13]  /*2f80*/  LOP3.LUT P0, RZ, R7, 0x7fffffff, R6, 0xc8, !PT ;  /* 0x7fffffff07ff7812 */ /* 0x000fda000780c806 */
[----:B------:R-:W-:Y:S05]  /*2f90*/  @!P0 BRA `(.L_x_85) ;  /* 0x0000000400348947 */ /* 0x000fea0003800000 */
[C---:B------:R-:W-:Y:S02]  /*2fa0*/  FSETP.NEU.FTZ.AND P2, PT, |R3|.reuse, +INF , PT ;  /* 0x7f8000000300780b */ /* 0x040fe40003f5d200 */
[----:B------:R-:W-:Y:S02]  /*2fb0*/  FSETP.NEU.FTZ.AND P1, PT, |R0|, +INF , PT ;  /* 0x7f8000000000780b */ /* 0x000fe40003f3d200 */
[----:B------:R-:W-:-:S11]  /*2fc0*/  FSETP.NEU.FTZ.AND P0, PT, |R3|, +INF , PT ;  /* 0x7f8000000300780b */ /* 0x000fd60003f1d200 */
[----:B------:R-:W-:Y:S05]  /*2fd0*/  @!P1 BRA !P2, `(.L_x_85) ;  /* 0x0000000400249947 */ /* 0x000fea0005000000 */
[----:B------:R-:W-:-:S04]  /*2fe0*/  LOP3.LUT P2, RZ, R6, 0x7fffffff, RZ, 0xc0, !PT ;  /* 0x7fffffff06ff7812 */ /* 0x000fc8000784c0ff */
[----:B------:R-:W-:-:S13]  /*2ff0*/  PLOP3.LUT P1, PT, P1, P2, PT, 0x2f, 0xf2 ;  /* 0x0000000000f2781c */ /* 0x000fda0000f24577 */
[----:B------:R-:W-:Y:S05]  /*3000*/  @P1 BRA `(.L_x_86) ;  /* 0x0000000400101947 */ /* 0x000fea0003800000 */
[----:B------:R-:W-:-:S04]  /*3010*/  LOP3.LUT P1, RZ, R7, 0x7fffffff, RZ, 0xc0, !PT ;  /* 0x7fffffff07ff7812 */ /* 0x000fc8000782c0ff */
[----:B------:R-:W-:-:S13]  /*3020*/  PLOP3.LUT P0, PT, P0, P1, PT, 0x2f, 0xf2 ;  /* 0x0000000000f2781c */ /* 0x000fda0000702577 */
[----:B------:R-:W-:Y:S05]  /*3030*/  @P0 BRA `(.L_x_87) ;  /* 0x0000000000f80947 */ /* 0x000fea0003800000 */
[----:B------:R-:W-:Y:S02]  /*3040*/  ISETP.GE.AND P0, PT, R9, RZ, PT ;  /* 0x000000ff0900720c */ /* 0x000fe40003f06270 */
[----:B------:R-:W-:-:S11]  /*3050*/  ISETP.GE.AND P1, PT, R12, RZ, PT ;  /* 0x000000ff0c00720c */ /* 0x000fd60003f26270 */
[----:B------:R-:W-:Y:S01]  /*3060*/  @P0 MOV R8, RZ ;  /* 0x000000ff00080202 */ /* 0x000fe20000000f00 */
[----:B------:R-:W-:Y:S01]  /*3070*/  @!P0 FFMA R6, R3, 1.84467440737095516160e+19, RZ ;  /* 0x5f80000003068823 */ /* 0x000fe200000000ff */
[----:B------:R-:W-:Y:S01]  /*3080*/  @!P0 MOV R8, 0xffffffc0 ;  /* 0xffffffc000088802 */ /* 0x000fe20000000f00 */
[----:B------:R-:W-:-:S04]  /*3090*/  @!P1 FFMA R7, R0, 1.84467440737095516160e+19, RZ ;  /* 0x5f80000000079823 */ /* 0x000fc800000000ff */
[----:B------:R-:W-:-:S07]  /*30a0*/  @!P1 VIADD R8, R8, 0x40 ;  /* 0x0000004008089836 */ /* 0x000fce0000000000 */
.L_x_83:
[----:B------:R-:W-:Y:S02]  /*30b0*/  LEA R0, R5, 0xc0800000, 0x17 ;  /* 0xc080000005007811 */ /* 0x000fe400078eb8ff */
[----:B------:R-:W-:Y:S02]  /*30c0*/  IADD3 R4, PT, PT, R4, -0x7f, RZ ;  /* 0xffffff8104047810 */ /* 0x000fe40007ffe0ff */
[----:B------:R-:W-:Y:S02]  /*30d0*/  IADD3 R7, PT, PT, -R0, R7, RZ ;  /* 0x0000000700077210 */ /* 0x000fe40007ffe1ff */
[C---:B------:R-:W-:Y:S01]  /*30e0*/  IADD3 R5, PT, PT, R4.reuse, 0x7f, -R5 ;  /* 0x0000007f04057810 */ /* 0x040fe20007ffe805 */
[----:B------:R-:W-:Y:S01]  /*30f0*/  IMAD R0, R4, -0x800000, R6 ;  /* 0xff80000004007824 */ /* 0x000fe200078e0206 */
[----:B------:R-:W0:Y:S01]  /*3100*/  MUFU.RCP R9, R7 ;  /* 0x0000000700097308 */ /* 0x000e220000001000 */
[----:B------:R-:W-:Y:S02]  /*3110*/  FADD.FTZ R15, -R7, -RZ ;  /* 0x800000ff070f7221 */ /* 0x000fe40000010100 */
[----:B------:R-:W-:-:S02]  /*3120*/  IMAD.IADD R5, R5, 0x1, R8 ;  /* 0x0000000105057824 */ /* 0x000fc400078e0208 */
[----:B0-----:R-:W-:-:S04]  /*3130*/  FFMA R12, R9, R15, 1 ;  /* 0x3f800000090c7423 */ /* 0x001fc8000000000f */
[----:B------:R-:W-:-:S04]  /*3140*/  FFMA R17, R9, R12, R9 ;  /* 0x0000000c09117223 */ /* 0x000fc80000000009 */
[----:B------:R-:W-:-:S04]  /*3150*/  FFMA R6, R0, R17, RZ ;  /* 0x0000001100067223 */ /* 0x000fc800000000ff */
[----:B------:R-:W-:-:S04]  /*3160*/  FFMA R9, R15, R6, R0 ;  /* 0x000000060f097223 */ /* 0x000fc80000000000 */
[----:B------:R-:W-:-:S04]  /*3170*/  FFMA R12, R17, R9, R6 ;  /* 0x00000009110c7223 */ /* 0x000fc80000000006 */
[----:B------:R-:W-:-:S04]  /*3180*/  FFMA R15, R15, R12, R0 ;  /* 0x0000000c0f0f7223 */ /* 0x000fc80000000000 */
[----:B------:R-:W-:-:S05]  /*3190*/  FFMA R6, R17, R15, R12 ;  /* 0x0000000f11067223 */ /* 0x000fca000000000c */
[----:B------:R-:W-:-:S04]  /*31a0*/  SHF.R.U32.HI R0, RZ, 0x17, R6 ;  /* 0x00000017ff007819 */ /* 0x000fc80000011606 */
[----:B------:R-:W-:-:S04]  /*31b0*/  LOP3.LUT R0, R0, 0xff, RZ, 0xc0, !PT ;  /* 0x000000ff00007812 */ /* 0x000fc800078ec0ff */
[----:B------:R-:W-:-:S04]  /*31c0*/  IADD3 R8, PT, PT, R0, R5, RZ ;  /* 0x0000000500087210 */ /* 0x000fc80007ffe0ff */
[----:B------:R-:W-:-:S04]  /*31d0*/  IADD3 R0, PT, PT, R8, -0x1, RZ ;  /* 0xffffffff08007810 */ /* 0x000fc80007ffe0ff */
[----:B------:R-:W-:-:S13]  /*31e0*/  ISETP.GE.U32.AND P0, PT, R0, 0xfe, PT ;  /* 0x000000fe0000780c */ /* 0x000fda0003f06070 */
[----:B------:R-:W-:Y:S05]  /*31f0*/  @!P0 BRA `(.L_x_88) ;  /* 0x0000000000808947 */ /* 0x000fea0003800000 */
[----:B------:R-:W-:-:S13]  /*3200*/  ISETP.GT.AND P0, PT, R8, 0xfe, PT ;  /* 0x000000fe0800780c */ /* 0x000fda0003f04270 */
[----:B------:R-:W-:Y:S05]  /*3210*/  @P0 BRA `(.L_x_89) ;  /* 0x00000000006c0947 */ /* 0x000fea0003800000 */
[----:B------:R-:W-:-:S13]  /*3220*/  ISETP.GE.AND P0, PT, R8, 0x1, PT ;  /* 0x000000010800780c */ /* 0x000fda0003f06270 */
[----:B------:R-:W-:Y:S05]  /*3230*/  @P0 BRA `(.L_x_90) ;  /* 0x0000000000980947 */ /* 0x000fea0003800000 */
[----:B------:R-:W-:Y:S02]  /*3240*/  ISETP.GE.AND P0, PT, R8, -0x18, PT ;  /* 0xffffffe80800780c */ /* 0x000fe40003f06270 */
[----:B------:R-:W-:-:S11]  /*3250*/  LOP3.LUT R6, R6, 0x80000000, RZ, 0xc0, !PT ;  /* 0x8000000006067812 */ /* 0x000fd600078ec0ff */
[----:B------:R-:W-:Y:S05]  /*3260*/  @!P0 BRA `(.L_x_90) ;  /* 0x00000000008c8947 */ /* 0x000fea0003800000 */
[CCC-:B------:R-:W-:Y:S01]  /*3270*/  FFMA.RZ R0, R17.reuse, R15.reuse, R12.reuse ;  /* 0x0000000f11007223 */ /* 0x1c0fe2000000c00c */
[C---:B------:R-:W-:Y:S02]  /*3280*/  VIADD R7, R8.reuse, 0x20 ;  /* 0x0000002008077836 */ /* 0x040fe40000000000 */
[CCC-:B------:R-:W-:Y:S01]  /*3290*/  FFMA.RM R5, R17.reuse, R15.reuse, R12.reuse ;  /* 0x0000000f11057223 */ /* 0x1c0fe2000000400c */
[----:B------:R-:W-:Y:S02]  /*32a0*/  ISETP.NE.AND P2, PT, R8, RZ, PT ;  /* 0x000000ff0800720c */ /* 0x000fe40003f45270 */
[----:B------:R-:W-:Y:S01]  /*32b0*/  LOP3.LUT R4, R0, 0x7fffff, RZ, 0xc0, !PT ;  /* 0x007fffff00047812 */ /* 0x000fe200078ec0ff */
[----:B------:R-:W-:Y:S01]  /*32c0*/  FFMA.RP R0, R17, R15, R12 ;  /* 0x0000000f11007223 */ /* 0x000fe2000000800c */
[----:B------:R-:W-:Y:S02]  /*32d0*/  ISETP.NE.AND P1, PT, R8, RZ, PT ;  /* 0x000000ff0800720c */ /* 0x000fe40003f25270 */
[----:B------:R-:W-:-:S02]  /*32e0*/  LOP3.LUT R4, R4, 0x800000, RZ, 0xfc, !PT ;  /* 0x0080000004047812 */ /* 0x000fc400078efcff */
[----:B------:R-:W-:Y:S02]  /*32f0*/  IADD3 R8, PT, PT, -R8, RZ, RZ ;  /* 0x000000ff08087210 */ /* 0x000fe40007ffe1ff */
[----:B------:R-:W-:Y:S02]  /*3300*/  SHF.L.U32 R7, R4, R7, RZ ;  /* 0x0000000704077219 */ /* 0x000fe400000006ff */
[----:B------:R-:W-:Y:S02]  /*3310*/  FSETP.NEU.FTZ.AND P0, PT, R0, R5, PT ;  /* 0x000000050000720b */ /* 0x000fe40003f1d000 */
[----:B------:R-:W-:Y:S02]  /*3320*/  SEL R5, R8, RZ, P2 ;  /* 0x000000ff08057207 */ /* 0x000fe40001000000 */
[----:B------:R-:W-:Y:S02]  /*3330*/  ISETP.NE.AND P1, PT, R7, RZ, P1 ;  /* 0x000000ff0700720c */ /* 0x000fe40000f25270 */
[----:B------:R-:W-:-:S02]  /*3340*/  SHF.R.U32.HI R5, RZ, R5, R4 ;  /* 0x00000005ff057219 */ /* 0x000fc40000011604 */
[----:B------:R-:W-:Y:S02]  /*3350*/  PLOP3.LUT P0, PT, P0, P1, PT, 0xf8, 0x8f ;  /* 0x00000000008f781c */ /* 0x000fe40000703f70 */
[----:B------:R-:W-:Y:S02]  /*3360*/  SHF.R.U32.HI R7, RZ, 0x1, R5 ;  /* 0x00000001ff077819 */ /* 0x000fe40000011605 */
[----:B------:R-:W-:-:S04]  /*3370*/  SEL R0, RZ, 0x1, !P0 ;  /* 0x00000001ff007807 */ /* 0x000fc80004000000 */
[----:B------:R-:W-:-:S04]  /*3380*/  LOP3.LUT R0, R0, 0x1, R7, 0xf8, !PT ;  /* 0x0000000100007812 */ /* 0x000fc800078ef807 */
[----:B------:R-:W-:-:S04]  /*3390*/  LOP3.LUT R0, R0, R5, RZ, 0xc0, !PT ;  /* 0x0000000500007212 */ /* 0x000fc800078ec0ff */
[----:B------:R-:W-:-:S04]  /*33a0*/  IADD3 R7, PT, PT, R7, R0, RZ ;  /* 0x0000000007077210 */ /* 0x000fc80007ffe0ff */
[----:B------:R-:W-:Y:S01]  /*33b0*/  LOP3.LUT R6, R7, R6, RZ, 0xfc, !PT ;  /* 0x0000000607067212 */ /* 0x000fe200078efcff */
[----:B------:R-:W-:Y:S06]  /*33c0*/  BRA `(.L_x_90) ;  /* 0x0000000000347947 */ /* 0x000fec0003800000 */
.L_x_89:
[----:B------:R-:W-:-:S04]  /*33d0*/  LOP3.LUT R6, R6, 0x80000000, RZ, 0xc0, !PT ;  /* 0x8000000006067812 */ /* 0x000fc800078ec0ff */
[----:B------:R-:W-:Y:S01]  /*33e0*/  LOP3.LUT R6, R6, 0x7f800000, RZ, 0xfc, !PT ;  /* 0x7f80000006067812 */ /* 0x000fe200078efcff */
[----:B------:R-:W-:Y:S06]  /*33f0*/  BRA `(.L_x_90) ;  /* 0x0000000000287947 */ /* 0x000fec0003800000 */
.L_x_88:
[----:B------:R-:W-:Y:S01]  /*3400*/  IMAD R6, R5, 0x800000, R6 ;  /* 0x0080000005067824 */ /* 0x000fe200078e0206 */
[----:B------:R-:W-:Y:S06]  /*3410*/  BRA `(.L_x_90) ;  /* 0x0000000000207947 */ /* 0x000fec0003800000 */
.L_x_87:
[----:B------:R-:W-:-:S04]  /*3420*/  LOP3.LUT R6, R7, 0x80000000, R6, 0x48, !PT ;  /* 0x8000000007067812 */ /* 0x000fc800078e4806 */
[----:B------:R-:W-:Y:S01]  /*3430*/  LOP3.LUT R6, R6, 0x7f800000, RZ, 0xfc, !PT ;  /* 0x7f80000006067812 */ /* 0x000fe200078efcff */
[----:B------:R-:W-:Y:S06]  /*3440*/  BRA `(.L_x_90) ;  /* 0x0000000000147947 */ /* 0x000fec0003800000 */
.L_x_86:
[----:B------:R-:W-:Y:S01]  /*3450*/  LOP3.LUT R6, R7, 0x80000000, R6, 0x48, !PT ;  /* 0x8000000007067812 */ /* 0x000fe200078e4806 */
[----:B------:R-:W-:Y:S06]  /*3460*/  BRA `(.L_x_90) ;  /* 0x00000000000c7947 */ /* 0x000fec0003800000 */
.L_x_85:
[----:B------:R-:W0:Y:S01]  /*3470*/  MUFU.RSQ R6, -QNAN ;  /* 0xffc0000000067908 */ /* 0x000e220000001400 */
[----:B------:R-:W-:Y:S05]  /*3480*/  BRA `(.L_x_90) ;  /* 0x0000000000047947 */ /* 0x000fea0003800000 */
.L_x_84:
[----:B------:R-:W-:-:S07]  /*3490*/  FADD.FTZ R6, R3, R0 ;  /* 0x0000000003067221 */ /* 0x000fce0000010000 */
.L_x_90:
[----:B------:R-:W-:Y:S01]  /*34a0*/  HFMA2 R5, -RZ, RZ, 0, 0 ;  /* 0x00000000ff057431 */ /* 0x000fe200000001ff */
[----:B------:R-:W-:-:S04]  /*34b0*/  MOV R4, R2 ;  /* 0x0000000200047202 */ /* 0x000fc80000000f00 */
[----:B0-----:R-:W-:Y:S05]  /*34c0*/  RET.REL.NODEC R4 `(_Z10fill_imageP6SphereiP4Vec3IfEii) ;  /* 0xffffffc804cc7950 */ /* 0x001fea0003c3ffff */
.L_x_91:
[----:B------:R-:W-:-:S00]  /*34d0*/  BRA `(.L_x_91) ;  /* 0xfffffffc00fc7947 */ /* 0x000fc0000383ffff */
[----:B------:R-:W-:-:S00]  /*34e0*/  NOP ;  /* 0x0000000000007918 */ /* 0x000fc00000000000 */
        /* <DEDUP_REMOVED lines=9> */
.L_x_94:


//--------------------- .nv.shared.reserved.0     --------------------------
	.section	.nv.shared.reserved.0,"aw",@nobits
	.weak		__nv_reservedSMEM_offset_0_alias
	.size		__nv_reservedSMEM_offset_0_alias, 0, 64
	.other		__nv_reservedSMEM_offset_0_alias,@"STO_CUDA_RESERVED_SHARED STV_DEFAULT"
__nv_reservedSMEM_offset_0_alias:
	.zero		0
	.zero		64


//--------------------- .nv.constant0._Z10fill_imageP6SphereiP4Vec3IfEii --------------------------
	.section	.nv.constant0._Z10fill_imageP6SphereiP4Vec3IfEii,"a",@progbits
	.sectionflags	@""
	.align	4
.nv.constant0._Z10fill_imageP6SphereiP4Vec3IfEii:
	.zero		928


//--------------------- SYMBOLS --------------------------

	.type		.nv.reservedSmem.offset0,@object
	.size		.nv.reservedSmem.offset0,0x4
